//
// Generated by NVIDIA NVVM Compiler
//
// Compiler Build ID: CL-36424714
// Cuda compilation tools, release 13.0, V13.0.88
// Based on NVVM 20.0.0
//

.version 9.0
.target sm_100
.address_size 64

	// .globl	_Z29compute_primitive_vars_kernelPdS_S_S_iiiiiiiiiiS_S_S_iS_iiiPiS_S_S_S_iiS_dS_S_S_iPciiS_iiddddii
.extern .func  (.param .b32 func_retval0) vprintf
(
	.param .b64 vprintf_param_0,
	.param .b64 vprintf_param_1
)
;
.global .align 1 .b8 $str[113] = {100, 101, 98, 117, 103, 32, 117, 32, 104, 101, 114, 101, 32, 37, 50, 53, 46, 49, 54, 69, 32, 37, 50, 53, 46, 49, 54, 69, 32, 37, 50, 53, 46, 49, 54, 69, 32, 37, 50, 53, 46, 49, 54, 69, 32, 37, 50, 53, 46, 49, 54, 69, 32, 37, 50, 53, 46, 49, 54, 69, 32, 37, 50, 53, 46, 49, 54, 69, 32, 37, 50, 53, 46, 49, 54, 69, 32, 37, 50, 53, 46, 49, 54, 69, 32, 37, 50, 53, 46, 49, 54, 69, 32, 37, 100, 32, 37, 100, 32, 37, 100, 32, 37, 100, 32, 37, 100, 32, 37, 100, 32, 10};

.visible .entry _Z29compute_primitive_vars_kernelPdS_S_S_iiiiiiiiiiS_S_S_iS_iiiPiS_S_S_S_iiS_dS_S_S_iPciiS_iiddddii(
	.param .u64 .ptr .align 1 _Z29compute_primitive_vars_kernelPdS_S_S_iiiiiiiiiiS_S_S_iS_iiiPiS_S_S_S_iiS_dS_S_S_iPciiS_iiddddii_param_0,
	.param .u64 .ptr .align 1 _Z29compute_primitive_vars_kernelPdS_S_S_iiiiiiiiiiS_S_S_iS_iiiPiS_S_S_S_iiS_dS_S_S_iPciiS_iiddddii_param_1,
	.param .u64 .ptr .align 1 _Z29compute_primitive_vars_kernelPdS_S_S_iiiiiiiiiiS_S_S_iS_iiiPiS_S_S_S_iiS_dS_S_S_iPciiS_iiddddii_param_2,
	.param .u64 .ptr .align 1 _Z29compute_primitive_vars_kernelPdS_S_S_iiiiiiiiiiS_S_S_iS_iiiPiS_S_S_S_iiS_dS_S_S_iPciiS_iiddddii_param_3,
	.param .u32 _Z29compute_primitive_vars_kernelPdS_S_S_iiiiiiiiiiS_S_S_iS_iiiPiS_S_S_S_iiS_dS_S_S_iPciiS_iiddddii_param_4,
	.param .u32 _Z29compute_primitive_vars_kernelPdS_S_S_iiiiiiiiiiS_S_S_iS_iiiPiS_S_S_S_iiS_dS_S_S_iPciiS_iiddddii_param_5,
	.param .u32 _Z29compute_primitive_vars_kernelPdS_S_S_iiiiiiiiiiS_S_S_iS_iiiPiS_S_S_S_iiS_dS_S_S_iPciiS_iiddddii_param_6,
	.param .u32 _Z29compute_primitive_vars_kernelPdS_S_S_iiiiiiiiiiS_S_S_iS_iiiPiS_S_S_S_iiS_dS_S_S_iPciiS_iiddddii_param_7,
	.param .u32 _Z29compute_primitive_vars_kernelPdS_S_S_iiiiiiiiiiS_S_S_iS_iiiPiS_S_S_S_iiS_dS_S_S_iPciiS_iiddddii_param_8,
	.param .u32 _Z29compute_primitive_vars_kernelPdS_S_S_iiiiiiiiiiS_S_S_iS_iiiPiS_S_S_S_iiS_dS_S_S_iPciiS_iiddddii_param_9,
	.param .u32 _Z29compute_primitive_vars_kernelPdS_S_S_iiiiiiiiiiS_S_S_iS_iiiPiS_S_S_S_iiS_dS_S_S_iPciiS_iiddddii_param_10,
	.param .u32 _Z29compute_primitive_vars_kernelPdS_S_S_iiiiiiiiiiS_S_S_iS_iiiPiS_S_S_S_iiS_dS_S_S_iPciiS_iiddddii_param_11,
	.param .u32 _Z29compute_primitive_vars_kernelPdS_S_S_iiiiiiiiiiS_S_S_iS_iiiPiS_S_S_S_iiS_dS_S_S_iPciiS_iiddddii_param_12,
	.param .u32 _Z29compute_primitive_vars_kernelPdS_S_S_iiiiiiiiiiS_S_S_iS_iiiPiS_S_S_S_iiS_dS_S_S_iPciiS_iiddddii_param_13,
	.param .u64 .ptr .align 1 _Z29compute_primitive_vars_kernelPdS_S_S_iiiiiiiiiiS_S_S_iS_iiiPiS_S_S_S_iiS_dS_S_S_iPciiS_iiddddii_param_14,
	.param .u64 .ptr .align 1 _Z29compute_primitive_vars_kernelPdS_S_S_iiiiiiiiiiS_S_S_iS_iiiPiS_S_S_S_iiS_dS_S_S_iPciiS_iiddddii_param_15,
	.param .u64 .ptr .align 1 _Z29compute_primitive_vars_kernelPdS_S_S_iiiiiiiiiiS_S_S_iS_iiiPiS_S_S_S_iiS_dS_S_S_iPciiS_iiddddii_param_16,
	.param .u32 _Z29compute_primitive_vars_kernelPdS_S_S_iiiiiiiiiiS_S_S_iS_iiiPiS_S_S_S_iiS_dS_S_S_iPciiS_iiddddii_param_17,
	.param .u64 .ptr .align 1 _Z29compute_primitive_vars_kernelPdS_S_S_iiiiiiiiiiS_S_S_iS_iiiPiS_S_S_S_iiS_dS_S_S_iPciiS_iiddddii_param_18,
	.param .u32 _Z29compute_primitive_vars_kernelPdS_S_S_iiiiiiiiiiS_S_S_iS_iiiPiS_S_S_S_iiS_dS_S_S_iPciiS_iiddddii_param_19,
	.param .u32 _Z29compute_primitive_vars_kernelPdS_S_S_iiiiiiiiiiS_S_S_iS_iiiPiS_S_S_S_iiS_dS_S_S_iPciiS_iiddddii_param_20,
	.param .u32 _Z29compute_primitive_vars_kernelPdS_S_S_iiiiiiiiiiS_S_S_iS_iiiPiS_S_S_S_iiS_dS_S_S_iPciiS_iiddddii_param_21,
	.param .u64 .ptr .align 1 _Z29compute_primitive_vars_kernelPdS_S_S_iiiiiiiiiiS_S_S_iS_iiiPiS_S_S_S_iiS_dS_S_S_iPciiS_iiddddii_param_22,
	.param .u64 .ptr .align 1 _Z29compute_primitive_vars_kernelPdS_S_S_iiiiiiiiiiS_S_S_iS_iiiPiS_S_S_S_iiS_dS_S_S_iPciiS_iiddddii_param_23,
	.param .u64 .ptr .align 1 _Z29compute_primitive_vars_kernelPdS_S_S_iiiiiiiiiiS_S_S_iS_iiiPiS_S_S_S_iiS_dS_S_S_iPciiS_iiddddii_param_24,
	.param .u64 .ptr .align 1 _Z29compute_primitive_vars_kernelPdS_S_S_iiiiiiiiiiS_S_S_iS_iiiPiS_S_S_S_iiS_dS_S_S_iPciiS_iiddddii_param_25,
	.param .u64 .ptr .align 1 _Z29compute_primitive_vars_kernelPdS_S_S_iiiiiiiiiiS_S_S_iS_iiiPiS_S_S_S_iiS_dS_S_S_iPciiS_iiddddii_param_26,
	.param .u32 _Z29compute_primitive_vars_kernelPdS_S_S_iiiiiiiiiiS_S_S_iS_iiiPiS_S_S_S_iiS_dS_S_S_iPciiS_iiddddii_param_27,
	.param .u32 _Z29compute_primitive_vars_kernelPdS_S_S_iiiiiiiiiiS_S_S_iS_iiiPiS_S_S_S_iiS_dS_S_S_iPciiS_iiddddii_param_28,
	.param .u64 .ptr .align 1 _Z29compute_primitive_vars_kernelPdS_S_S_iiiiiiiiiiS_S_S_iS_iiiPiS_S_S_S_iiS_dS_S_S_iPciiS_iiddddii_param_29,
	.param .f64 _Z29compute_primitive_vars_kernelPdS_S_S_iiiiiiiiiiS_S_S_iS_iiiPiS_S_S_S_iiS_dS_S_S_iPciiS_iiddddii_param_30,
	.param .u64 .ptr .align 1 _Z29compute_primitive_vars_kernelPdS_S_S_iiiiiiiiiiS_S_S_iS_iiiPiS_S_S_S_iiS_dS_S_S_iPciiS_iiddddii_param_31,
	.param .u64 .ptr .align 1 _Z29compute_primitive_vars_kernelPdS_S_S_iiiiiiiiiiS_S_S_iS_iiiPiS_S_S_S_iiS_dS_S_S_iPciiS_iiddddii_param_32,
	.param .u64 .ptr .align 1 _Z29compute_primitive_vars_kernelPdS_S_S_iiiiiiiiiiS_S_S_iS_iiiPiS_S_S_S_iiS_dS_S_S_iPciiS_iiddddii_param_33,
	.param .u32 _Z29compute_primitive_vars_kernelPdS_S_S_iiiiiiiiiiS_S_S_iS_iiiPiS_S_S_S_iiS_dS_S_S_iPciiS_iiddddii_param_34,
	.param .u64 .ptr .align 1 _Z29compute_primitive_vars_kernelPdS_S_S_iiiiiiiiiiS_S_S_iS_iiiPiS_S_S_S_iiS_dS_S_S_iPciiS_iiddddii_param_35,
	.param .u32 _Z29compute_primitive_vars_kernelPdS_S_S_iiiiiiiiiiS_S_S_iS_iiiPiS_S_S_S_iiS_dS_S_S_iPciiS_iiddddii_param_36,
	.param .u32 _Z29compute_primitive_vars_kernelPdS_S_S_iiiiiiiiiiS_S_S_iS_iiiPiS_S_S_S_iiS_dS_S_S_iPciiS_iiddddii_param_37,
	.param .u64 .ptr .align 1 _Z29compute_primitive_vars_kernelPdS_S_S_iiiiiiiiiiS_S_S_iS_iiiPiS_S_S_S_iiS_dS_S_S_iPciiS_iiddddii_param_38,
	.param .u32 _Z29compute_primitive_vars_kernelPdS_S_S_iiiiiiiiiiS_S_S_iS_iiiPiS_S_S_S_iiS_dS_S_S_iPciiS_iiddddii_param_39,
	.param .u32 _Z29compute_primitive_vars_kernelPdS_S_S_iiiiiiiiiiS_S_S_iS_iiiPiS_S_S_S_iiS_dS_S_S_iPciiS_iiddddii_param_40,
	.param .f64 _Z29compute_primitive_vars_kernelPdS_S_S_iiiiiiiiiiS_S_S_iS_iiiPiS_S_S_S_iiS_dS_S_S_iPciiS_iiddddii_param_41,
	.param .f64 _Z29compute_primitive_vars_kernelPdS_S_S_iiiiiiiiiiS_S_S_iS_iiiPiS_S_S_S_iiS_dS_S_S_iPciiS_iiddddii_param_42,
	.param .f64 _Z29compute_primitive_vars_kernelPdS_S_S_iiiiiiiiiiS_S_S_iS_iiiPiS_S_S_S_iiS_dS_S_S_iPciiS_iiddddii_param_43,
	.param .f64 _Z29compute_primitive_vars_kernelPdS_S_S_iiiiiiiiiiS_S_S_iS_iiiPiS_S_S_S_iiS_dS_S_S_iPciiS_iiddddii_param_44,
	.param .u32 _Z29compute_primitive_vars_kernelPdS_S_S_iiiiiiiiiiS_S_S_iS_iiiPiS_S_S_S_iiS_dS_S_S_iPciiS_iiddddii_param_45,
	.param .u32 _Z29compute_primitive_vars_kernelPdS_S_S_iiiiiiiiiiS_S_S_iS_iiiPiS_S_S_S_iiS_dS_S_S_iPciiS_iiddddii_param_46
)
{
	.reg .pred 	%p<3>;
	.reg .b32 	%r<72>;
	.reg .b64 	%rd<55>;
	.reg .b64 	%fd<43>;

	ld.param.u64 	%rd5, [_Z29compute_primitive_vars_kernelPdS_S_S_iiiiiiiiiiS_S_S_iS_iiiPiS_S_S_S_iiS_dS_S_S_iPciiS_iiddddii_param_0];
	ld.param.u64 	%rd6, [_Z29compute_primitive_vars_kernelPdS_S_S_iiiiiiiiiiS_S_S_iS_iiiPiS_S_S_S_iiS_dS_S_S_iPciiS_iiddddii_param_1];
	ld.param.u64 	%rd7, [_Z29compute_primitive_vars_kernelPdS_S_S_iiiiiiiiiiS_S_S_iS_iiiPiS_S_S_S_iiS_dS_S_S_iPciiS_iiddddii_param_2];
	ld.param.u64 	%rd14, [_Z29compute_primitive_vars_kernelPdS_S_S_iiiiiiiiiiS_S_S_iS_iiiPiS_S_S_S_iiS_dS_S_S_iPciiS_iiddddii_param_3];
	ld.param.u32 	%r21, [_Z29compute_primitive_vars_kernelPdS_S_S_iiiiiiiiiiS_S_S_iS_iiiPiS_S_S_S_iiS_dS_S_S_iPciiS_iiddddii_param_4];
	ld.param.u32 	%r5, [_Z29compute_primitive_vars_kernelPdS_S_S_iiiiiiiiiiS_S_S_iS_iiiPiS_S_S_S_iiS_dS_S_S_iPciiS_iiddddii_param_5];
	ld.param.u32 	%r6, [_Z29compute_primitive_vars_kernelPdS_S_S_iiiiiiiiiiS_S_S_iS_iiiPiS_S_S_S_iiS_dS_S_S_iPciiS_iiddddii_param_7];
	ld.param.u32 	%r7, [_Z29compute_primitive_vars_kernelPdS_S_S_iiiiiiiiiiS_S_S_iS_iiiPiS_S_S_S_iiS_dS_S_S_iPciiS_iiddddii_param_8];
	ld.param.u32 	%r12, [_Z29compute_primitive_vars_kernelPdS_S_S_iiiiiiiiiiS_S_S_iS_iiiPiS_S_S_S_iiS_dS_S_S_iPciiS_iiddddii_param_13];
	ld.param.u32 	%r13, [_Z29compute_primitive_vars_kernelPdS_S_S_iiiiiiiiiiS_S_S_iS_iiiPiS_S_S_S_iiS_dS_S_S_iPciiS_iiddddii_param_17];
	ld.param.u64 	%rd11, [_Z29compute_primitive_vars_kernelPdS_S_S_iiiiiiiiiiS_S_S_iS_iiiPiS_S_S_S_iiS_dS_S_S_iPciiS_iiddddii_param_18];
	ld.param.u32 	%r14, [_Z29compute_primitive_vars_kernelPdS_S_S_iiiiiiiiiiS_S_S_iS_iiiPiS_S_S_S_iiS_dS_S_S_iPciiS_iiddddii_param_19];
	ld.param.u32 	%r15, [_Z29compute_primitive_vars_kernelPdS_S_S_iiiiiiiiiiS_S_S_iS_iiiPiS_S_S_S_iiS_dS_S_S_iPciiS_iiddddii_param_20];
	ld.param.u32 	%r16, [_Z29compute_primitive_vars_kernelPdS_S_S_iiiiiiiiiiS_S_S_iS_iiiPiS_S_S_S_iiS_dS_S_S_iPciiS_iiddddii_param_21];
	ld.param.u64 	%rd12, [_Z29compute_primitive_vars_kernelPdS_S_S_iiiiiiiiiiS_S_S_iS_iiiPiS_S_S_S_iiS_dS_S_S_iPciiS_iiddddii_param_26];
	ld.param.u32 	%r17, [_Z29compute_primitive_vars_kernelPdS_S_S_iiiiiiiiiiS_S_S_iS_iiiPiS_S_S_S_iiS_dS_S_S_iPciiS_iiddddii_param_36];
	ld.param.u32 	%r18, [_Z29compute_primitive_vars_kernelPdS_S_S_iiiiiiiiiiS_S_S_iS_iiiPiS_S_S_S_iiS_dS_S_S_iPciiS_iiddddii_param_37];
	ld.param.u32 	%r19, [_Z29compute_primitive_vars_kernelPdS_S_S_iiiiiiiiiiS_S_S_iS_iiiPiS_S_S_S_iiS_dS_S_S_iPciiS_iiddddii_param_45];
	cvta.to.global.u64 	%rd1, %rd14;
	mov.u32 	%r22, %ctaid.x;
	mov.u32 	%r23, %ntid.x;
	mov.u32 	%r24, %tid.x;
	mad.lo.s32 	%r1, %r22, %r23, %r24;
	mul.lo.s32 	%r25, %r5, %r21;
	setp.ge.s32 	%p1, %r1, %r25;
	@%p1 bra 	$L__BB0_5;
	ld.param.u32 	%r70, [_Z29compute_primitive_vars_kernelPdS_S_S_iiiiiiiiiiS_S_S_iS_iiiPiS_S_S_S_iiS_dS_S_S_iPciiS_iiddddii_param_12];
	ld.param.u32 	%r69, [_Z29compute_primitive_vars_kernelPdS_S_S_iiiiiiiiiiS_S_S_iS_iiiPiS_S_S_S_iiS_dS_S_S_iPciiS_iiddddii_param_11];
	ld.param.u32 	%r67, [_Z29compute_primitive_vars_kernelPdS_S_S_iiiiiiiiiiS_S_S_iS_iiiPiS_S_S_S_iiS_dS_S_S_iPciiS_iiddddii_param_9];
	cvta.to.global.u64 	%rd15, %rd5;
	cvta.to.global.u64 	%rd16, %rd6;
	cvta.to.global.u64 	%rd17, %rd7;
	div.s32 	%r2, %r1, %r5;
	mul.lo.s32 	%r26, %r2, %r5;
	sub.s32 	%r3, %r1, %r26;
	mul.lo.s32 	%r27, %r70, %r5;
	mul.lo.s32 	%r4, %r27, %r2;
	add.s32 	%r28, %r69, -1;
	mad.lo.s32 	%r29, %r28, %r5, %r4;
	add.s32 	%r30, %r29, %r3;
	mul.wide.s32 	%rd18, %r30, 8;
	add.s64 	%rd19, %rd1, %rd18;
	ld.global.f64 	%fd1, [%rd19];
	add.s32 	%r31, %r6, -1;
	mad.lo.s32 	%r32, %r31, %r5, %r4;
	add.s32 	%r33, %r32, %r3;
	mul.wide.s32 	%rd20, %r33, 8;
	add.s64 	%rd2, %rd1, %rd20;
	ld.global.f64 	%fd9, [%rd2];
	div.rn.f64 	%fd10, %fd9, %fd1;
	mul.wide.s32 	%rd21, %r1, 8;
	add.s64 	%rd22, %rd15, %rd21;
	st.global.f64 	[%rd22], %fd10;
	add.s32 	%r34, %r7, -1;
	mad.lo.s32 	%r35, %r34, %r5, %r4;
	add.s32 	%r36, %r35, %r3;
	mul.wide.s32 	%rd23, %r36, 8;
	add.s64 	%rd3, %rd1, %rd23;
	ld.global.f64 	%fd11, [%rd3];
	div.rn.f64 	%fd12, %fd11, %fd1;
	add.s64 	%rd24, %rd16, %rd21;
	st.global.f64 	[%rd24], %fd12;
	add.s32 	%r37, %r67, -1;
	mad.lo.s32 	%r38, %r37, %r5, %r4;
	add.s32 	%r39, %r38, %r3;
	mul.wide.s32 	%rd25, %r39, 8;
	add.s64 	%rd4, %rd1, %rd25;
	ld.global.f64 	%fd13, [%rd4];
	div.rn.f64 	%fd14, %fd13, %fd1;
	add.s64 	%rd26, %rd17, %rd21;
	st.global.f64 	[%rd26], %fd14;
	setp.eq.s32 	%p2, %r12, 0;
	@%p2 bra 	$L__BB0_3;
	ld.global.f64 	%fd15, [%rd2];
	ld.global.f64 	%fd16, [%rd3];
	mul.f64 	%fd17, %fd16, %fd16;
	fma.rn.f64 	%fd18, %fd15, %fd15, %fd17;
	ld.global.f64 	%fd19, [%rd4];
	fma.rn.f64 	%fd42, %fd19, %fd19, %fd18;
	bra.uni 	$L__BB0_4;
$L__BB0_3:
	ld.global.f64 	%fd20, [%rd2];
	ld.global.f64 	%fd21, [%rd3];
	mul.f64 	%fd22, %fd21, %fd21;
	fma.rn.f64 	%fd42, %fd20, %fd20, %fd22;
$L__BB0_4:
	ld.param.u32 	%r71, [_Z29compute_primitive_vars_kernelPdS_S_S_iiiiiiiiiiS_S_S_iS_iiiPiS_S_S_S_iiS_dS_S_S_iPciiS_iiddddii_param_46];
	ld.param.f64 	%fd41, [_Z29compute_primitive_vars_kernelPdS_S_S_iiiiiiiiiiS_S_S_iS_iiiPiS_S_S_S_iiS_dS_S_S_iPciiS_iiddddii_param_44];
	ld.param.f64 	%fd40, [_Z29compute_primitive_vars_kernelPdS_S_S_iiiiiiiiiiS_S_S_iS_iiiPiS_S_S_S_iiS_dS_S_S_iPciiS_iiddddii_param_43];
	ld.param.f64 	%fd39, [_Z29compute_primitive_vars_kernelPdS_S_S_iiiiiiiiiiS_S_S_iS_iiiPiS_S_S_S_iiS_dS_S_S_iPciiS_iiddddii_param_42];
	ld.param.f64 	%fd38, [_Z29compute_primitive_vars_kernelPdS_S_S_iiiiiiiiiiS_S_S_iS_iiiPiS_S_S_S_iiS_dS_S_S_iPciiS_iiddddii_param_41];
	ld.param.u64 	%rd54, [_Z29compute_primitive_vars_kernelPdS_S_S_iiiiiiiiiiS_S_S_iS_iiiPiS_S_S_S_iiS_dS_S_S_iPciiS_iiddddii_param_38];
	ld.param.u64 	%rd53, [_Z29compute_primitive_vars_kernelPdS_S_S_iiiiiiiiiiS_S_S_iS_iiiPiS_S_S_S_iiS_dS_S_S_iPciiS_iiddddii_param_16];
	ld.param.u64 	%rd52, [_Z29compute_primitive_vars_kernelPdS_S_S_iiiiiiiiiiS_S_S_iS_iiiPiS_S_S_S_iiS_dS_S_S_iPciiS_iiddddii_param_15];
	ld.param.u64 	%rd51, [_Z29compute_primitive_vars_kernelPdS_S_S_iiiiiiiiiiS_S_S_iS_iiiPiS_S_S_S_iiS_dS_S_S_iPciiS_iiddddii_param_14];
	ld.param.u32 	%r68, [_Z29compute_primitive_vars_kernelPdS_S_S_iiiiiiiiiiS_S_S_iS_iiiPiS_S_S_S_iiS_dS_S_S_iPciiS_iiddddii_param_10];
	cvta.to.global.u64 	%rd27, %rd53;
	cvta.to.global.u64 	%rd28, %rd52;
	cvta.to.global.u64 	%rd29, %rd51;
	mul.wide.s32 	%rd30, %r1, 8;
	add.s64 	%rd31, %rd29, %rd30;
	div.rn.f64 	%fd23, %fd42, %fd1;
	mul.f64 	%fd24, %fd23, 0d3FE0000000000000;
	st.global.f64 	[%rd31], %fd24;
	add.s32 	%r40, %r68, -1;
	mad.lo.s32 	%r41, %r40, %r5, %r4;
	add.s32 	%r42, %r41, %r3;
	mul.wide.s32 	%rd32, %r42, 8;
	add.s64 	%rd33, %rd1, %rd32;
	ld.global.f64 	%fd25, [%rd33];
	sub.f64 	%fd26, %fd25, %fd24;
	add.s64 	%rd34, %rd28, %rd30;
	div.rn.f64 	%fd27, %fd26, %fd1;
	st.global.f64 	[%rd34], %fd27;
	cvta.to.global.u64 	%rd35, %rd11;
	add.s64 	%rd36, %rd35, %rd30;
	ld.global.f64 	%fd28, [%rd36];
	div.rn.f64 	%fd29, %fd1, %fd28;
	add.s32 	%r43, %r13, -1;
	mul.lo.s32 	%r44, %r19, %r43;
	add.s32 	%r45, %r44, %r1;
	mul.wide.s32 	%rd37, %r45, 8;
	add.s64 	%rd38, %rd27, %rd37;
	st.global.f64 	[%rd38], %fd29;
	mul.lo.s32 	%r46, %r15, %r14;
	div.s32 	%r47, %r1, %r46;
	rem.s32 	%r48, %r47, %r16;
	div.s32 	%r49, %r1, %r14;
	rem.s32 	%r50, %r49, %r15;
	mul.lo.s32 	%r51, %r49, %r14;
	sub.s32 	%r52, %r1, %r51;
	mul.lo.s32 	%r53, %r2, %r5;
	add.s32 	%r54, %r53, %r44;
	mul.lo.s32 	%r55, %r48, %r71;
	add.s32 	%r56, %r54, %r55;
	mul.lo.s32 	%r57, %r50, %r14;
	add.s32 	%r58, %r56, %r57;
	add.s32 	%r59, %r58, %r52;
	mul.wide.s32 	%rd39, %r59, 8;
	add.s64 	%rd40, %rd27, %rd39;
	ld.global.f64 	%fd30, [%rd40];
	add.s32 	%r60, %r55, %r53;
	add.s32 	%r61, %r60, %r57;
	add.s32 	%r62, %r61, %r52;
	mul.wide.s32 	%rd41, %r62, 8;
	add.s64 	%rd42, %rd28, %rd41;
	ld.global.f64 	%fd31, [%rd42];
	div.rn.f64 	%fd32, %fd31, %fd39;
	mul.f64 	%fd33, %fd40, %fd41;
	mul.f64 	%fd34, %fd33, %fd32;
	sqrt.rn.f64 	%fd35, %fd34;
	mul.f64 	%fd36, %fd38, %fd30;
	add.s32 	%r63, %r18, -1;
	mad.lo.s32 	%r64, %r19, %r63, %r62;
	mul.wide.s32 	%rd43, %r64, 8;
	add.s64 	%rd44, %rd27, %rd43;
	st.global.f64 	[%rd44], %fd36;
	mul.f64 	%fd37, %fd39, %fd30;
	add.s32 	%r65, %r17, -1;
	mad.lo.s32 	%r66, %r19, %r65, %r62;
	mul.wide.s32 	%rd45, %r66, 8;
	add.s64 	%rd46, %rd27, %rd45;
	st.global.f64 	[%rd46], %fd37;
	cvta.to.global.u64 	%rd47, %rd12;
	add.s64 	%rd48, %rd47, %rd41;
	st.global.f64 	[%rd48], %fd32;
	cvta.to.global.u64 	%rd49, %rd54;
	add.s64 	%rd50, %rd49, %rd41;
	st.global.f64 	[%rd50], %fd35;
$L__BB0_5:
	ret;

}
	// .globl	_Z19update_u_gpu_kernelPdS_S_S_S_iiiiiiiiiii
.visible .entry _Z19update_u_gpu_kernelPdS_S_S_S_iiiiiiiiiii(
	.param .u64 .ptr .align 1 _Z19update_u_gpu_kernelPdS_S_S_S_iiiiiiiiiii_param_0,
	.param .u64 .ptr .align 1 _Z19update_u_gpu_kernelPdS_S_S_S_iiiiiiiiiii_param_1,
	.param .u64 .ptr .align 1 _Z19update_u_gpu_kernelPdS_S_S_S_iiiiiiiiiii_param_2,
	.param .u64 .ptr .align 1 _Z19update_u_gpu_kernelPdS_S_S_S_iiiiiiiiiii_param_3,
	.param .u64 .ptr .align 1 _Z19update_u_gpu_kernelPdS_S_S_S_iiiiiiiiiii_param_4,
	.param .u32 _Z19update_u_gpu_kernelPdS_S_S_S_iiiiiiiiiii_param_5,
	.param .u32 _Z19update_u_gpu_kernelPdS_S_S_S_iiiiiiiiiii_param_6,
	.param .u32 _Z19update_u_gpu_kernelPdS_S_S_S_iiiiiiiiiii_param_7,
	.param .u32 _Z19update_u_gpu_kernelPdS_S_S_S_iiiiiiiiiii_param_8,
	.param .u32 _Z19update_u_gpu_kernelPdS_S_S_S_iiiiiiiiiii_param_9,
	.param .u32 _Z19update_u_gpu_kernelPdS_S_S_S_iiiiiiiiiii_param_10,
	.param .u32 _Z19update_u_gpu_kernelPdS_S_S_S_iiiiiiiiiii_param_11,
	.param .u32 _Z19update_u_gpu_kernelPdS_S_S_S_iiiiiiiiiii_param_12,
	.param .u32 _Z19update_u_gpu_kernelPdS_S_S_S_iiiiiiiiiii_param_13,
	.param .u32 _Z19update_u_gpu_kernelPdS_S_S_S_iiiiiiiiiii_param_14,
	.param .u32 _Z19update_u_gpu_kernelPdS_S_S_S_iiiiiiiiiii_param_15
)
{
	.local .align 8 .b8 	__local_depot1[104];
	.reg .b64 	%SP;
	.reg .b64 	%SPL;
	.reg .pred 	%p<6>;
	.reg .b32 	%r<46>;
	.reg .b64 	%rd<35>;
	.reg .b64 	%fd<28>;

	mov.u64 	%SPL, __local_depot1;
	cvta.local.u64 	%SP, %SPL;
	ld.param.u64 	%rd7, [_Z19update_u_gpu_kernelPdS_S_S_S_iiiiiiiiiii_param_0];
	ld.param.u64 	%rd8, [_Z19update_u_gpu_kernelPdS_S_S_S_iiiiiiiiiii_param_1];
	ld.param.u64 	%rd9, [_Z19update_u_gpu_kernelPdS_S_S_S_iiiiiiiiiii_param_3];
	ld.param.u32 	%r8, [_Z19update_u_gpu_kernelPdS_S_S_S_iiiiiiiiiii_param_7];
	ld.param.u32 	%r14, [_Z19update_u_gpu_kernelPdS_S_S_S_iiiiiiiiiii_param_8];
	ld.param.u32 	%r15, [_Z19update_u_gpu_kernelPdS_S_S_S_iiiiiiiiiii_param_9];
	ld.param.u32 	%r11, [_Z19update_u_gpu_kernelPdS_S_S_S_iiiiiiiiiii_param_12];
	ld.param.u32 	%r16, [_Z19update_u_gpu_kernelPdS_S_S_S_iiiiiiiiiii_param_13];
	cvta.to.global.u64 	%rd1, %rd7;
	cvta.to.global.u64 	%rd2, %rd9;
	cvta.to.global.u64 	%rd3, %rd8;
	mov.u32 	%r17, %ctaid.x;
	mov.u32 	%r18, %ntid.x;
	mov.u32 	%r19, %tid.x;
	mad.lo.s32 	%r1, %r17, %r18, %r19;
	div.s32 	%r20, %r1, %r8;
	mul.lo.s32 	%r21, %r20, %r8;
	sub.s32 	%r2, %r1, %r21;
	rem.s32 	%r3, %r20, %r14;
	mul.lo.s32 	%r4, %r14, %r8;
	div.s32 	%r22, %r1, %r4;
	rem.s32 	%r5, %r22, %r15;
	setp.ge.s32 	%p1, %r1, %r16;
	@%p1 bra 	$L__BB1_4;
	ld.param.u32 	%r44, [_Z19update_u_gpu_kernelPdS_S_S_S_iiiiiiiiiii_param_15];
	ld.param.u32 	%r43, [_Z19update_u_gpu_kernelPdS_S_S_S_iiiiiiiiiii_param_14];
	ld.param.u32 	%r42, [_Z19update_u_gpu_kernelPdS_S_S_S_iiiiiiiiiii_param_11];
	ld.param.u32 	%r41, [_Z19update_u_gpu_kernelPdS_S_S_S_iiiiiiiiiii_param_10];
	ld.param.u32 	%r40, [_Z19update_u_gpu_kernelPdS_S_S_S_iiiiiiiiiii_param_5];
	ld.param.u64 	%rd33, [_Z19update_u_gpu_kernelPdS_S_S_S_iiiiiiiiiii_param_4];
	ld.param.u64 	%rd32, [_Z19update_u_gpu_kernelPdS_S_S_S_iiiiiiiiiii_param_2];
	div.s32 	%r23, %r1, %r11;
	rem.s32 	%r24, %r23, %r40;
	div.s32 	%r25, %r1, %r43;
	cvta.to.global.u64 	%rd10, %rd32;
	mad.lo.s32 	%r26, %r3, %r8, %r2;
	mad.lo.s32 	%r6, %r4, %r5, %r26;
	mul.lo.s32 	%r27, %r24, %r11;
	add.s32 	%r28, %r6, %r27;
	mul.wide.s32 	%rd11, %r28, 8;
	add.s64 	%rd12, %rd3, %rd11;
	ld.global.f64 	%fd1, [%rd12];
	mad.lo.s32 	%r29, %r42, 3, -3;
	mul.wide.s32 	%rd13, %r29, 8;
	add.s64 	%rd4, %rd10, %rd13;
	ld.global.f64 	%fd2, [%rd4];
	mul.f64 	%fd3, %fd1, %fd2;
	mad.lo.s32 	%r30, %r25, %r11, %r6;
	mad.lo.s32 	%r31, %r27, %r41, %r30;
	mul.wide.s32 	%rd14, %r31, 8;
	add.s64 	%rd15, %rd2, %rd14;
	ld.global.f64 	%fd4, [%rd15];
	ld.global.f64 	%fd5, [%rd4+8];
	mul.f64 	%fd6, %fd1, %fd5;
	add.s64 	%rd16, %rd1, %rd14;
	ld.global.f64 	%fd7, [%rd16];
	mul.f64 	%fd8, %fd6, %fd7;
	fma.rn.f64 	%fd9, %fd3, %fd4, %fd8;
	ld.global.f64 	%fd10, [%rd4+16];
	mad.lo.s32 	%r32, %r25, %r44, %r28;
	cvta.to.global.u64 	%rd17, %rd33;
	mul.wide.s32 	%rd18, %r32, 8;
	add.s64 	%rd19, %rd17, %rd18;
	ld.global.f64 	%fd11, [%rd19];
	mul.f64 	%fd12, %fd10, %fd11;
	sub.f64 	%fd13, %fd9, %fd12;
	st.global.f64 	[%rd16], %fd13;
	ld.global.f64 	%fd14, [%rd12];
	div.rn.f64 	%fd15, %fd13, %fd14;
	st.global.f64 	[%rd16], %fd15;
	setp.ne.s32 	%p2, %r25, 1;
	setp.ne.s32 	%p3, %r24, 0;
	or.pred  	%p4, %p3, %p2;
	@%p4 bra 	$L__BB1_4;
	rem.s32 	%r33, %r1, %r11;
	setp.ne.s32 	%p5, %r33, 10;
	@%p5 bra 	$L__BB1_4;
	ld.param.u32 	%r45, [_Z19update_u_gpu_kernelPdS_S_S_S_iiiiiiiiiii_param_15];
	ld.param.u64 	%rd34, [_Z19update_u_gpu_kernelPdS_S_S_S_iiiiiiiiiii_param_4];
	add.u64 	%rd20, %SP, 0;
	add.u64 	%rd21, %SPL, 0;
	mul.wide.s32 	%rd22, %r6, 8;
	add.s64 	%rd23, %rd3, %rd22;
	ld.global.f64 	%fd16, [%rd23];
	ld.global.f64 	%fd17, [%rd4];
	add.s32 	%r34, %r6, %r11;
	mul.wide.s32 	%rd24, %r34, 8;
	add.s64 	%rd25, %rd2, %rd24;
	ld.global.f64 	%fd18, [%rd25];
	ld.global.f64 	%fd19, [%rd4+8];
	add.s64 	%rd26, %rd1, %rd24;
	ld.global.f64 	%fd20, [%rd26];
	ld.global.f64 	%fd21, [%rd4+16];
	add.s32 	%r35, %r6, %r45;
	cvta.to.global.u64 	%rd27, %rd34;
	mul.wide.s32 	%rd28, %r35, 8;
	add.s64 	%rd29, %rd27, %rd28;
	ld.global.f64 	%fd22, [%rd29];
	mul.f64 	%fd23, %fd16, %fd17;
	mul.f64 	%fd24, %fd23, %fd18;
	mul.f64 	%fd25, %fd16, %fd19;
	mul.f64 	%fd26, %fd25, %fd20;
	mul.f64 	%fd27, %fd21, %fd22;
	st.local.f64 	[%rd21], %fd16;
	st.local.f64 	[%rd21+8], %fd17;
	st.local.f64 	[%rd21+16], %fd18;
	st.local.f64 	[%rd21+24], %fd19;
	st.local.f64 	[%rd21+32], %fd20;
	st.local.f64 	[%rd21+40], %fd21;
	st.local.f64 	[%rd21+48], %fd22;
	st.local.f64 	[%rd21+56], %fd24;
	st.local.f64 	[%rd21+64], %fd26;
	st.local.f64 	[%rd21+72], %fd27;
	st.local.v2.u32 	[%rd21+80], {%r1, %r2};
	st.local.v2.u32 	[%rd21+88], {%r3, %r5};
	mov.b32 	%r36, 1;
	mov.b32 	%r37, 0;
	st.local.v2.u32 	[%rd21+96], {%r37, %r36};
	mov.u64 	%rd30, $str;
	cvta.global.u64 	%rd31, %rd30;
	{ // callseq 0, 0
	.param .b64 param0;
	st.param.b64 	[param0], %rd31;
	.param .b64 param1;
	st.param.b64 	[param1], %rd20;
	.param .b32 retval0;
	call.uni (retval0), 
	vprintf, 
	(
	param0, 
	param1
	);
	ld.param.b32 	%r38, [retval0];
	} // callseq 0
$L__BB1_4:
	ret;

}


// ===== COMPILED SASS (sm_100) =====

	.target	sm_100

	.elftype	@"ET_EXEC"


//--------------------- .note.nv.tkinfo           --------------------------
	.section	.note.nv.tkinfo,"",@"SHT_NOTE"
	.sectionflags	@"SHF_NOTE_NV_TKINFO"
	.tkinfo
        /*0018*/ 	.word	0x00000002
        /*0030*/ 	.string	""
        /*0030*/ 	.string	"ptxas"
        /*0030*/ 	.string	"Cuda compilation tools, release 13.0, V13.0.88"
        /*0030*/ 	.string	"Build cuda_13.0.r13.0/compiler.36424714_0"
        /*0030*/ 	.string	"-arch sm_100 -m 64 "



//--------------------- .note.nv.cuinfo           --------------------------
	.section	.note.nv.cuinfo,"",@"SHT_NOTE"
	.sectionflags	@"SHF_NOTE_NV_CUINFO"
        /*0018*/ 	.short	0x0002
        /*001a*/ 	.short	0x0064
        /*001c*/ 	.short	0x0082
	.zero		2


//--------------------- .nv.info                  --------------------------
	.section	.nv.info,"",@"SHT_CUDA_INFO"
	.align	4


	//----- nvinfo : EIATTR_REGCOUNT
	.align		4
        /*0000*/ 	.byte	0x04, 0x2f
        /*0002*/ 	.short	(.L_2 - .L_1)
	.align		4
.L_1:
        /*0004*/ 	.word	index@(_Z29compute_primitive_vars_kernelPdS_S_S_iiiiiiiiiiS_S_S_iS_iiiPiS_S_S_S_iiS_dS_S_S_iPciiS_iiddddii)
        /*0008*/ 	.word	0x00000022


	//----- nvinfo : EIATTR_FRAME_SIZE
	.align		4
.L_2:
        /*000c*/ 	.byte	0x04, 0x11
        /*000e*/ 	.short	(.L_4 - .L_3)
	.align		4
.L_3:
        /*0010*/ 	.word	index@($__internal_2_$__cuda_sm20_dsqrt_rn_f64_mediumpath_v1)
        /*0014*/ 	.word	0x00000000


	//----- nvinfo : EIATTR_FRAME_SIZE
	.align		4
.L_4:
        /*0018*/ 	.byte	0x04, 0x11
        /*001a*/ 	.short	(.L_6 - .L_5)
	.align		4
.L_5:
        /*001c*/ 	.word	index@($__internal_1_$__cuda_sm20_div_rn_f64_full)
        /*0020*/ 	.word	0x00000000


	//----- nvinfo : EIATTR_FRAME_SIZE
	.align		4
.L_6:
        /*0024*/ 	.byte	0x04, 0x11
        /*0026*/ 	.short	(.L_8 - .L_7)
	.align		4
.L_7:
        /*0028*/ 	.word	index@(_Z29compute_primitive_vars_kernelPdS_S_S_iiiiiiiiiiS_S_S_iS_iiiPiS_S_S_S_iiS_dS_S_S_iPciiS_iiddddii)
        /*002c*/ 	.word	0x00000000


	//----- nvinfo : EIATTR_REGCOUNT
	.align		4
.L_8:
        /*0030*/ 	.byte	0x04, 0x2f
        /*0032*/ 	.short	(.L_10 - .L_9)
	.align		4
.L_9:
        /*0034*/ 	.word	index@(_Z19update_u_gpu_kernelPdS_S_S_S_iiiiiiiiiii)
        /*0038*/ 	.word	0x00000024


	//----- nvinfo : EIATTR_FRAME_SIZE
	.align		4
.L_10:
        /*003c*/ 	.byte	0x04, 0x11
        /*003e*/ 	.short	(.L_12 - .L_11)
	.align		4
.L_11:
        /*0040*/ 	.word	index@($__internal_0_$__cuda_sm20_div_rn_f64_full)
        /*0044*/ 	.word	0x00000068


	//----- nvinfo : EIATTR_FRAME_SIZE
	.align		4
.L_12:
        /*0048*/ 	.byte	0x04, 0x11
        /*004a*/ 	.short	(.L_14 - .L_13)
	.align		4
.L_13:
        /*004c*/ 	.word	index@(_Z19update_u_gpu_kernelPdS_S_S_S_iiiiiiiiiii)
        /*0050*/ 	.word	0x00000068


	//----- nvinfo : EIATTR_MIN_STACK_SIZE
	.align		4
.L_14:
        /*0054*/ 	.byte	0x04, 0x12
        /*0056*/ 	.short	(.L_16 - .L_15)
	.align		4
.L_15:
        /*0058*/ 	.word	index@(_Z19update_u_gpu_kernelPdS_S_S_S_iiiiiiiiiii)
        /*005c*/ 	.word	0x00000068


	//----- nvinfo : EIATTR_MIN_STACK_SIZE
	.align		4
.L_16:
        /*0060*/ 	.byte	0x04, 0x12
        /*0062*/ 	.short	(.L_18 - .L_17)
	.align		4
.L_17:
        /*0064*/ 	.word	index@(_Z29compute_primitive_vars_kernelPdS_S_S_iiiiiiiiiiS_S_S_iS_iiiPiS_S_S_S_iiS_dS_S_S_iPciiS_iiddddii)
        /*0068*/ 	.word	0x00000000
.L_18:


//--------------------- .nv.compat                --------------------------
	.section	.nv.compat,"",@"SHT_CUDA_COMPAT_INFO"
	.align	4
        /*0000*/ 	.byte	0x02, 0x09, 0x00, 0x00, 0x02, 0x02, 0x01, 0x00, 0x02, 0x05, 0x05, 0x00, 0x03, 0x07, 0x01, 0x01
        /*0010*/ 	.byte	0x02, 0x03, 0x00, 0x00, 0x02, 0x06, 0x01, 0x00, 0x04, 0x0b, 0x08, 0x00, 0x01, 0x00, 0x00, 0x00
        /*0020*/ 	.byte	0x00, 0x00, 0x00, 0x00


//--------------------- .nv.info._Z19update_u_gpu_kernelPdS_S_S_S_iiiiiiiiiii --------------------------
	.section	.nv.info._Z19update_u_gpu_kernelPdS_S_S_S_iiiiiiiiiii,"",@"SHT_CUDA_INFO"
	.sectionflags	@""
	.align	4


	//----- nvinfo : EIATTR_CUDA_API_VERSION
	.align		4
        /*0000*/ 	.byte	0x04, 0x37
        /*0002*/ 	.short	(.L_20 - .L_19)
.L_19:
        /*0004*/ 	.word	0x00000082


	//----- nvinfo : EIATTR_KPARAM_INFO
	.align		4
.L_20:
        /*0008*/ 	.byte	0x04, 0x17
        /*000a*/ 	.short	(.L_22 - .L_21)
.L_21:
        /*000c*/ 	.word	0x00000000
        /*0010*/ 	.short	0x000f
        /*0012*/ 	.short	0x0050
        /*0014*/ 	.byte	0x00, 0xf0, 0x11, 0x00


	//----- nvinfo : EIATTR_KPARAM_INFO
	.align		4
.L_22:
        /*0018*/ 	.byte	0x04, 0x17
        /*001a*/ 	.short	(.L_24 - .L_23)
.L_23:
        /*001c*/ 	.word	0x00000000
        /*0020*/ 	.short	0x000e
        /*0022*/ 	.short	0x004c
        /*0024*/ 	.byte	0x00, 0xf0, 0x11, 0x00


	//----- nvinfo : EIATTR_KPARAM_INFO
	.align		4
.L_24:
        /*0028*/ 	.byte	0x04, 0x17
        /*002a*/ 	.short	(.L_26 - .L_25)
.L_25:
        /*002c*/ 	.word	0x00000000
        /*0030*/ 	.short	0x000d
        /*0032*/ 	.short	0x0048
        /*0034*/ 	.byte	0x00, 0xf0, 0x11, 0x00


	//----- nvinfo : EIATTR_KPARAM_INFO
	.align		4
.L_26:
        /*0038*/ 	.byte	0x04, 0x17
        /*003a*/ 	.short	(.L_28 - .L_27)
.L_27:
        /*003c*/ 	.word	0x00000000
        /*0040*/ 	.short	0x000c
        /*0042*/ 	.short	0x0044
        /*0044*/ 	.byte	0x00, 0xf0, 0x11, 0x00


	//----- nvinfo : EIATTR_KPARAM_INFO
	.align		4
.L_28:
        /*0048*/ 	.byte	0x04, 0x17
        /*004a*/ 	.short	(.L_30 - .L_29)
.L_29:
        /*004c*/ 	.word	0x00000000
        /*0050*/ 	.short	0x000b
        /*0052*/ 	.short	0x0040
        /*0054*/ 	.byte	0x00, 0xf0, 0x11, 0x00


	//----- nvinfo : EIATTR_KPARAM_INFO
	.align		4
.L_30:
        /*0058*/ 	.byte	0x04, 0x17
        /*005a*/ 	.short	(.L_32 - .L_31)
.L_31:
        /*005c*/ 	.word	0x00000000
        /*0060*/ 	.short	0x000a
        /*0062*/ 	.short	0x003c
        /*0064*/ 	.byte	0x00, 0xf0, 0x11, 0x00


	//----- nvinfo : EIATTR_KPARAM_INFO
	.align		4
.L_32:
        /*0068*/ 	.byte	0x04, 0x17
        /*006a*/ 	.short	(.L_34 - .L_33)
.L_33:
        /*006c*/ 	.word	0x00000000
        /*0070*/ 	.short	0x0009
        /*0072*/ 	.short	0x0038
        /*0074*/ 	.byte	0x00, 0xf0, 0x11, 0x00


	//----- nvinfo : EIATTR_KPARAM_INFO
	.align		4
.L_34:
        /*0078*/ 	.byte	0x04, 0x17
        /*007a*/ 	.short	(.L_36 - .L_35)
.L_35:
        /*007c*/ 	.word	0x00000000
        /*0080*/ 	.short	0x0008
        /*0082*/ 	.short	0x0034
        /*0084*/ 	.byte	0x00, 0xf0, 0x11, 0x00


	//----- nvinfo : EIATTR_KPARAM_INFO
	.align		4
.L_36:
        /*0088*/ 	.byte	0x04, 0x17
        /*008a*/ 	.short	(.L_38 - .L_37)
.L_37:
        /*008c*/ 	.word	0x00000000
        /*0090*/ 	.short	0x0007
        /*0092*/ 	.short	0x0030
        /*0094*/ 	.byte	0x00, 0xf0, 0x11, 0x00


	//----- nvinfo : EIATTR_KPARAM_INFO
	.align		4
.L_38:
        /*0098*/ 	.byte	0x04, 0x17
        /*009a*/ 	.short	(.L_40 - .L_39)
.L_39:
        /*009c*/ 	.word	0x00000000
        /*00a0*/ 	.short	0x0006
        /*00a2*/ 	.short	0x002c
        /*00a4*/ 	.byte	0x00, 0xf0, 0x11, 0x00


	//----- nvinfo : EIATTR_KPARAM_INFO
	.align		4
.L_40:
        /*00a8*/ 	.byte	0x04, 0x17
        /*00aa*/ 	.short	(.L_42 - .L_41)
.L_41:
        /*00ac*/ 	.word	0x00000000
        /*00b0*/ 	.short	0x0005
        /*00b2*/ 	.short	0x0028
        /*00b4*/ 	.byte	0x00, 0xf0, 0x11, 0x00


	//----- nvinfo : EIATTR_KPARAM_INFO
	.align		4
.L_42:
        /*00b8*/ 	.byte	0x04, 0x17
        /*00ba*/ 	.short	(.L_44 - .L_43)
.L_43:
        /*00bc*/ 	.word	0x00000000
        /*00c0*/ 	.short	0x0004
        /*00c2*/ 	.short	0x0020
        /*00c4*/ 	.byte	0x00, 0xf5, 0x21, 0x00


	//----- nvinfo : EIATTR_KPARAM_INFO
	.align		4
.L_44:
        /*00c8*/ 	.byte	0x04, 0x17
        /*00ca*/ 	.short	(.L_46 - .L_45)
.L_45:
        /*00cc*/ 	.word	0x00000000
        /*00d0*/ 	.short	0x0003
        /*00d2*/ 	.short	0x0018
        /*00d4*/ 	.byte	0x00, 0xf5, 0x21, 0x00


	//----- nvinfo : EIATTR_KPARAM_INFO
	.align		4
.L_46:
        /*00d8*/ 	.byte	0x04, 0x17
        /*00da*/ 	.short	(.L_48 - .L_47)
.L_47:
        /*00dc*/ 	.word	0x00000000
        /*00e0*/ 	.short	0x0002
        /*00e2*/ 	.short	0x0010
        /*00e4*/ 	.byte	0x00, 0xf5, 0x21, 0x00


	//----- nvinfo : EIATTR_KPARAM_INFO
	.align		4
.L_48:
        /*00e8*/ 	.byte	0x04, 0x17
        /*00ea*/ 	.short	(.L_50 - .L_49)
.L_49:
        /*00ec*/ 	.word	0x00000000
        /*00f0*/ 	.short	0x0001
        /*00f2*/ 	.short	0x0008
        /*00f4*/ 	.byte	0x00, 0xf5, 0x21, 0x00


	//----- nvinfo : EIATTR_KPARAM_INFO
	.align		4
.L_50:
        /*00f8*/ 	.byte	0x04, 0x17
        /*00fa*/ 	.short	(.L_52 - .L_51)
.L_51:
        /*00fc*/ 	.word	0x00000000
        /*0100*/ 	.short	0x0000
        /*0102*/ 	.short	0x0000
        /*0104*/ 	.byte	0x00, 0xf5, 0x21, 0x00


	//----- nvinfo : EIATTR_SPARSE_MMA_MASK
	.align		4
.L_52:
        /*0108*/ 	.byte	0x03, 0x50
        /*010a*/ 	.short	0x0000


	//----- nvinfo : EIATTR_MAXREG_COUNT
	.align		4
        /*010c*/ 	.byte	0x03, 0x1b
        /*010e*/ 	.short	0x00ff


	//----- nvinfo : EIATTR_EXTERNS
	.align		4
        /*0110*/ 	.byte	0x04, 0x0f
        /*0112*/ 	.short	(.L_54 - .L_53)


	//   ....[0]....
	.align		4
.L_53:
        /*0114*/ 	.word	index@(vprintf)


	//----- nvinfo : EIATTR_MERCURY_ISA_VERSION
	.align		4
.L_54:
        /*0118*/ 	.byte	0x03, 0x5f
        /*011a*/ 	.short	0x0101


	//----- nvinfo : EIATTR_VRC_CTA_INIT_COUNT
	.align		4
        /*011c*/ 	.byte	0x02, 0x4a
	.zero		1
	.zero		1


	//----- nvinfo : EIATTR_SYSCALL_OFFSETS
	.align		4
        /*0120*/ 	.byte	0x04, 0x46
        /*0122*/ 	.short	(.L_56 - .L_55)


	//   ....[0]....
.L_55:
        /*0124*/ 	.word	0x00001380


	//----- nvinfo : EIATTR_EXIT_INSTR_OFFSETS
	.align		4
.L_56:
        /*0128*/ 	.byte	0x04, 0x1c
        /*012a*/ 	.short	(.L_58 - .L_57)


	//   ....[0]....
.L_57:
        /*012c*/ 	.word	0x00000100


	//   ....[1]....
        /*0130*/ 	.word	0x00000f10


	//   ....[2]....
        /*0134*/ 	.word	0x000010b0


	//   ....[3]....
        /*0138*/ 	.word	0x00001390


	//----- nvinfo : EIATTR_CRS_STACK_SIZE
	.align		4
.L_58:
        /*013c*/ 	.byte	0x04, 0x1e
        /*013e*/ 	.short	(.L_60 - .L_59)
.L_59:
        /*0140*/ 	.word	0x00000000


	//----- nvinfo : EIATTR_CBANK_PARAM_SIZE
	.align		4
.L_60:
        /*0144*/ 	.byte	0x03, 0x19
        /*0146*/ 	.short	0x0054


	//----- nvinfo : EIATTR_PARAM_CBANK
	.align		4
        /*0148*/ 	.byte	0x04, 0x0a
        /*014a*/ 	.short	(.L_62 - .L_61)
	.align		4
.L_61:
        /*014c*/ 	.word	index@(.nv.constant0._Z19update_u_gpu_kernelPdS_S_S_S_iiiiiiiiiii)
        /*0150*/ 	.short	0x0380
        /*0152*/ 	.short	0x0054


	//----- nvinfo : EIATTR_SW_WAR
	.align		4
.L_62:
        /*0154*/ 	.byte	0x04, 0x36
        /*0156*/ 	.short	(.L_64 - .L_63)
.L_63:
        /*0158*/ 	.word	0x00000008
.L_64:


//--------------------- .nv.info._Z29compute_primitive_vars_kernelPdS_S_S_iiiiiiiiiiS_S_S_iS_iiiPiS_S_S_S_iiS_dS_S_S_iPciiS_iiddddii --------------------------
	.section	.nv.info._Z29compute_primitive_vars_kernelPdS_S_S_iiiiiiiiiiS_S_S_iS_iiiPiS_S_S_S_iiS_dS_S_S_iPciiS_iiddddii,"",@"SHT_CUDA_INFO"
	.sectionflags	@""
	.align	4


	//----- nvinfo : EIATTR_CUDA_API_VERSION
	.align		4
        /*0000*/ 	.byte	0x04, 0x37
        /*0002*/ 	.short	(.L_66 - .L_65)
.L_65:
        /*0004*/ 	.word	0x00000082


	//----- nvinfo : EIATTR_KPARAM_INFO
	.align		4
.L_66:
        /*0008*/ 	.byte	0x04, 0x17
        /*000a*/ 	.short	(.L_68 - .L_67)
.L_67:
        /*000c*/ 	.word	0x00000000
        /*0010*/ 	.short	0x002e
        /*0012*/ 	.short	0x0124
        /*0014*/ 	.byte	0x00, 0xf0, 0x11, 0x00


	//----- nvinfo : EIATTR_KPARAM_INFO
	.align		4
.L_68:
        /*0018*/ 	.byte	0x04, 0x17
        /*001a*/ 	.short	(.L_70 - .L_69)
.L_69:
        /*001c*/ 	.word	0x00000000
        /*0020*/ 	.short	0x002d
        /*0022*/ 	.short	0x0120
        /*0024*/ 	.byte	0x00, 0xf0, 0x11, 0x00


	//----- nvinfo : EIATTR_KPARAM_INFO
	.align		4
.L_70:
        /*0028*/ 	.byte	0x04, 0x17
        /*002a*/ 	.short	(.L_72 - .L_71)
.L_71:
        /*002c*/ 	.word	0x00000000
        /*0030*/ 	.short	0x002c
        /*0032*/ 	.short	0x0118
        /*0034*/ 	.byte	0x00, 0xf0, 0x21, 0x00


	//----- nvinfo : EIATTR_KPARAM_INFO
	.align		4
.L_72:
        /*0038*/ 	.byte	0x04, 0x17
        /*003a*/ 	.short	(.L_74 - .L_73)
.L_73:
        /*003c*/ 	.word	0x00000000
        /*0040*/ 	.short	0x002b
        /*0042*/ 	.short	0x0110
        /*0044*/ 	.byte	0x00, 0xf0, 0x21, 0x00


	//----- nvinfo : EIATTR_KPARAM_INFO
	.align		4
.L_74:
        /*0048*/ 	.byte	0x04, 0x17
        /*004a*/ 	.short	(.L_76 - .L_75)
.L_75:
        /*004c*/ 	.word	0x00000000
        /*0050*/ 	.short	0x002a
        /*0052*/ 	.short	0x0108
        /*0054*/ 	.byte	0x00, 0xf0, 0x21, 0x00


	//----- nvinfo : EIATTR_KPARAM_INFO
	.align		4
.L_76:
        /*0058*/ 	.byte	0x04, 0x17
        /*005a*/ 	.short	(.L_78 - .L_77)
.L_77:
        /*005c*/ 	.word	0x00000000
        /*0060*/ 	.short	0x0029
        /*0062*/ 	.short	0x0100
        /*0064*/ 	.byte	0x00, 0xf0, 0x21, 0x00


	//----- nvinfo : EIATTR_KPARAM_INFO
	.align		4
.L_78:
        /*0068*/ 	.byte	0x04, 0x17
        /*006a*/ 	.short	(.L_80 - .L_79)
.L_79:
        /*006c*/ 	.word	0x00000000
        /*0070*/ 	.short	0x0028
        /*0072*/ 	.short	0x00fc
        /*0074*/ 	.byte	0x00, 0xf0, 0x11, 0x00


	//----- nvinfo : EIATTR_KPARAM_INFO
	.align		4
.L_80:
        /*0078*/ 	.byte	0x04, 0x17
        /*007a*/ 	.short	(.L_82 - .L_81)
.L_81:
        /*007c*/ 	.word	0x00000000
        /*0080*/ 	.short	0x0027
        /*0082*/ 	.short	0x00f8
        /*0084*/ 	.byte	0x00, 0xf0, 0x11, 0x00


	//----- nvinfo : EIATTR_KPARAM_INFO
	.align		4
.L_82:
        /*0088*/ 	.byte	0x04, 0x17
        /*008a*/ 	.short	(.L_84 - .L_83)
.L_83:
        /*008c*/ 	.word	0x00000000
        /*0090*/ 	.short	0x0026
        /*0092*/ 	.short	0x00f0
        /*0094*/ 	.byte	0x00, 0xf5, 0x21, 0x00


	//----- nvinfo : EIATTR_KPARAM_INFO
	.align		4
.L_84:
        /*0098*/ 	.byte	0x04, 0x17
        /*009a*/ 	.short	(.L_86 - .L_85)
.L_85:
        /*009c*/ 	.word	0x00000000
        /*00a0*/ 	.short	0x0025
        /*00a2*/ 	.short	0x00ec
        /*00a4*/ 	.byte	0x00, 0xf0, 0x11, 0x00


	//----- nvinfo : EIATTR_KPARAM_INFO
	.align		4
.L_86:
        /*00a8*/ 	.byte	0x04, 0x17
        /*00aa*/ 	.short	(.L_88 - .L_87)
.L_87:
        /*00ac*/ 	.word	0x00000000
        /*00b0*/ 	.short	0x0024
        /*00b2*/ 	.short	0x00e8
        /*00b4*/ 	.byte	0x00, 0xf0, 0x11, 0x00


	//----- nvinfo : EIATTR_KPARAM_INFO
	.align		4
.L_88:
        /*00b8*/ 	.byte	0x04, 0x17
        /*00ba*/ 	.short	(.L_90 - .L_89)
.L_89:
        /*00bc*/ 	.word	0x00000000
        /*00c0*/ 	.short	0x0023
        /*00c2*/ 	.short	0x00e0
        /*00c4*/ 	.byte	0x00, 0xf5, 0x21, 0x00


	//----- nvinfo : EIATTR_KPARAM_INFO
	.align		4
.L_90:
        /*00c8*/ 	.byte	0x04, 0x17
        /*00ca*/ 	.short	(.L_92 - .L_91)
.L_91:
        /*00cc*/ 	.word	0x00000000
        /*00d0*/ 	.short	0x0022
        /*00d2*/ 	.short	0x00d8
        /*00d4*/ 	.byte	0x00, 0xf0, 0x11, 0x00


	//----- nvinfo : EIATTR_KPARAM_INFO
	.align		4
.L_92:
        /*00d8*/ 	.byte	0x04, 0x17
        /*00da*/ 	.short	(.L_94 - .L_93)
.L_93:
        /*00dc*/ 	.word	0x00000000
        /*00e0*/ 	.short	0x0021
        /*00e2*/ 	.short	0x00d0
        /*00e4*/ 	.byte	0x00, 0xf5, 0x21, 0x00


	//----- nvinfo : EIATTR_KPARAM_INFO
	.align		4
.L_94:
        /*00e8*/ 	.byte	0x04, 0x17
        /*00ea*/ 	.short	(.L_96 - .L_95)
.L_95:
        /*00ec*/ 	.word	0x00000000
        /*00f0*/ 	.short	0x0020
        /*00f2*/ 	.short	0x00c8
        /*00f4*/ 	.byte	0x00, 0xf5, 0x21, 0x00


	//----- nvinfo : EIATTR_KPARAM_INFO
	.align		4
.L_96:
        /*00f8*/ 	.byte	0x04, 0x17
        /*00fa*/ 	.short	(.L_98 - .L_97)
.L_97:
        /*00fc*/ 	.word	0x00000000
        /*0100*/ 	.short	0x001f
        /*0102*/ 	.short	0x00c0
        /*0104*/ 	.byte	0x00, 0xf5, 0x21, 0x00


	//----- nvinfo : EIATTR_KPARAM_INFO
	.align		4
.L_98:
        /*0108*/ 	.byte	0x04, 0x17
        /*010a*/ 	.short	(.L_100 - .L_99)
.L_99:
        /*010c*/ 	.word	0x00000000
        /*0110*/ 	.short	0x001e
        /*0112*/ 	.short	0x00b8
        /*0114*/ 	.byte	0x00, 0xf0, 0x21, 0x00


	//----- nvinfo : EIATTR_KPARAM_INFO
	.align		4
.L_100:
        /*0118*/ 	.byte	0x04, 0x17
        /*011a*/ 	.short	(.L_102 - .L_101)
.L_101:
        /*011c*/ 	.word	0x00000000
        /*0120*/ 	.short	0x001d
        /*0122*/ 	.short	0x00b0
        /*0124*/ 	.byte	0x00, 0xf5, 0x21, 0x00


	//----- nvinfo : EIATTR_KPARAM_INFO
	.align		4
.L_102:
        /*0128*/ 	.byte	0x04, 0x17
        /*012a*/ 	.short	(.L_104 - .L_103)
.L_103:
        /*012c*/ 	.word	0x00000000
        /*0130*/ 	.short	0x001c
        /*0132*/ 	.short	0x00ac
        /*0134*/ 	.byte	0x00, 0xf0, 0x11, 0x00


	//----- nvinfo : EIATTR_KPARAM_INFO
	.align		4
.L_104:
        /*0138*/ 	.byte	0x04, 0x17
        /*013a*/ 	.short	(.L_106 - .L_105)
.L_105:
        /*013c*/ 	.word	0x00000000
        /*0140*/ 	.short	0x001b
        /*0142*/ 	.short	0x00a8
        /*0144*/ 	.byte	0x00, 0xf0, 0x11, 0x00


	//----- nvinfo : EIATTR_KPARAM_INFO
	.align		4
.L_106:
        /*0148*/ 	.byte	0x04, 0x17
        /*014a*/ 	.short	(.L_108 - .L_107)
.L_107:
        /*014c*/ 	.word	0x00000000
        /*0150*/ 	.short	0x001a
        /*0152*/ 	.short	0x00a0
        /*0154*/ 	.byte	0x00, 0xf5, 0x21, 0x00


	//----- nvinfo : EIATTR_KPARAM_INFO
	.align		4
.L_108:
        /*0158*/ 	.byte	0x04, 0x17
        /*015a*/ 	.short	(.L_110 - .L_109)
.L_109:
        /*015c*/ 	.word	0x00000000
        /*0160*/ 	.short	0x0019
        /*0162*/ 	.short	0x0098
        /*0164*/ 	.byte	0x00, 0xf5, 0x21, 0x00


	//----- nvinfo : EIATTR_KPARAM_INFO
	.align		4
.L_110:
        /*0168*/ 	.byte	0x04, 0x17
        /*016a*/ 	.short	(.L_112 - .L_111)
.L_111:
        /*016c*/ 	.word	0x00000000
        /*0170*/ 	.short	0x0018
        /*0172*/ 	.short	0x0090
        /*0174*/ 	.byte	0x00, 0xf5, 0x21, 0x00


	//----- nvinfo : EIATTR_KPARAM_INFO
	.align		4
.L_112:
        /*0178*/ 	.byte	0x04, 0x17
        /*017a*/ 	.short	(.L_114 - .L_113)
.L_113:
        /*017c*/ 	.word	0x00000000
        /*0180*/ 	.short	0x0017
        /*0182*/ 	.short	0x0088
        /*0184*/ 	.byte	0x00, 0xf5, 0x21, 0x00


	//----- nvinfo : EIATTR_KPARAM_INFO
	.align		4
.L_114:
        /*0188*/ 	.byte	0x04, 0x17
        /*018a*/ 	.short	(.L_116 - .L_115)
.L_115:
        /*018c*/ 	.word	0x00000000
        /*0190*/ 	.short	0x0016
        /*0192*/ 	.short	0x0080
        /*0194*/ 	.byte	0x00, 0xf5, 0x21, 0x00


	//----- nvinfo : EIATTR_KPARAM_INFO
	.align		4
.L_116:
        /*0198*/ 	.byte	0x04, 0x17
        /*019a*/ 	.short	(.L_118 - .L_117)
.L_117:
        /*019c*/ 	.word	0x00000000
        /*01a0*/ 	.short	0x0015
        /*01a2*/ 	.short	0x0078
        /*01a4*/ 	.byte	0x00, 0xf0, 0x11, 0x00


	//----- nvinfo : EIATTR_KPARAM_INFO
	.align		4
.L_118:
        /*01a8*/ 	.byte	0x04, 0x17
        /*01aa*/ 	.short	(.L_120 - .L_119)
.L_119:
        /*01ac*/ 	.word	0x00000000
        /*01b0*/ 	.short	0x0014
        /*01b2*/ 	.short	0x0074
        /*01b4*/ 	.byte	0x00, 0xf0, 0x11, 0x00


	//----- nvinfo : EIATTR_KPARAM_INFO
	.align		4
.L_120:
        /*01b8*/ 	.byte	0x04, 0x17
        /*01ba*/ 	.short	(.L_122 - .L_121)
.L_121:
        /*01bc*/ 	.word	0x00000000
        /*01c0*/ 	.short	0x0013
        /*01c2*/ 	.short	0x0070
        /*01c4*/ 	.byte	0x00, 0xf0, 0x11, 0x00


	//----- nvinfo : EIATTR_KPARAM_INFO
	.align		4
.L_122:
        /*01c8*/ 	.byte	0x04, 0x17
        /*01ca*/ 	.short	(.L_124 - .L_123)
.L_123:
        /*01cc*/ 	.word	0x00000000
        /*01d0*/ 	.short	0x0012
        /*01d2*/ 	.short	0x0068
        /*01d4*/ 	.byte	0x00, 0xf5, 0x21, 0x00


	//----- nvinfo : EIATTR_KPARAM_INFO
	.align		4
.L_124:
        /*01d8*/ 	.byte	0x04, 0x17
        /*01da*/ 	.short	(.L_126 - .L_125)
.L_125:
        /*01dc*/ 	.word	0x00000000
        /*01e0*/ 	.short	0x0011
        /*01e2*/ 	.short	0x0060
        /*01e4*/ 	.byte	0x00, 0xf0, 0x11, 0x00


	//----- nvinfo : EIATTR_KPARAM_INFO
	.align		4
.L_126:
        /*01e8*/ 	.byte	0x04, 0x17
        /*01ea*/ 	.short	(.L_128 - .L_127)
.L_127:
        /*01ec*/ 	.word	0x00000000
        /*01f0*/ 	.short	0x0010
        /*01f2*/ 	.short	0x0058
        /*01f4*/ 	.byte	0x00, 0xf5, 0x21, 0x00


	//----- nvinfo : EIATTR_KPARAM_INFO
	.align		4
.L_128:
        /*01f8*/ 	.byte	0x04, 0x17
        /*01fa*/ 	.short	(.L_130 - .L_129)
.L_129:
        /*01fc*/ 	.word	0x00000000
        /*0200*/ 	.short	0x000f
        /*0202*/ 	.short	0x0050
        /*0204*/ 	.byte	0x00, 0xf5, 0x21, 0x00


	//----- nvinfo : EIATTR_KPARAM_INFO
	.align		4
.L_130:
        /*0208*/ 	.byte	0x04, 0x17
        /*020a*/ 	.short	(.L_132 - .L_131)
.L_131:
        /*020c*/ 	.word	0x00000000
        /*0210*/ 	.short	0x000e
        /*0212*/ 	.short	0x0048
        /*0214*/ 	.byte	0x00, 0xf5, 0x21, 0x00


	//----- nvinfo : EIATTR_KPARAM_INFO
	.align		4
.L_132:
        /*0218*/ 	.byte	0x04, 0x17
        /*021a*/ 	.short	(.L_134 - .L_133)
.L_133:
        /*021c*/ 	.word	0x00000000
        /*0220*/ 	.short	0x000d
        /*0222*/ 	.short	0x0044
        /*0224*/ 	.byte	0x00, 0xf0, 0x11, 0x00


	//----- nvinfo : EIATTR_KPARAM_INFO
	.align		4
.L_134:
        /*0228*/ 	.byte	0x04, 0x17
        /*022a*/ 	.short	(.L_136 - .L_135)
.L_135:
        /*022c*/ 	.word	0x00000000
        /*0230*/ 	.short	0x000c
        /*0232*/ 	.short	0x0040
        /*0234*/ 	.byte	0x00, 0xf0, 0x11, 0x00


	//----- nvinfo : EIATTR_KPARAM_INFO
	.align		4
.L_136:
        /*0238*/ 	.byte	0x04, 0x17
        /*023a*/ 	.short	(.L_138 - .L_137)
.L_137:
        /*023c*/ 	.word	0x00000000
        /*0240*/ 	.short	0x000b
        /*0242*/ 	.short	0x003c
        /*0244*/ 	.byte	0x00, 0xf0, 0x11, 0x00


	//----- nvinfo : EIATTR_KPARAM_INFO
	.align		4
.L_138:
        /*0248*/ 	.byte	0x04, 0x17
        /*024a*/ 	.short	(.L_140 - .L_139)
.L_139:
        /*024c*/ 	.word	0x00000000
        /*0250*/ 	.short	0x000a
        /*0252*/ 	.short	0x0038
        /*0254*/ 	.byte	0x00, 0xf0, 0x11, 0x00


	//----- nvinfo : EIATTR_KPARAM_INFO
	.align		4
.L_140:
        /*0258*/ 	.byte	0x04, 0x17
        /*025a*/ 	.short	(.L_142 - .L_141)
.L_141:
        /*025c*/ 	.word	0x00000000
        /*0260*/ 	.short	0x0009
        /*0262*/ 	.short	0x0034
        /*0264*/ 	.byte	0x00, 0xf0, 0x11, 0x00


	//----- nvinfo : EIATTR_KPARAM_INFO
	.align		4
.L_142:
        /*0268*/ 	.byte	0x04, 0x17
        /*026a*/ 	.short	(.L_144 - .L_143)
.L_143:
        /*026c*/ 	.word	0x00000000
        /*0270*/ 	.short	0x0008
        /*0272*/ 	.short	0x0030
        /*0274*/ 	.byte	0x00, 0xf0, 0x11, 0x00


	//----- nvinfo : EIATTR_KPARAM_INFO
	.align		4
.L_144:
        /*0278*/ 	.byte	0x04, 0x17
        /*027a*/ 	.short	(.L_146 - .L_145)
.L_145:
        /*027c*/ 	.word	0x00000000
        /*0280*/ 	.short	0x0007
        /*0282*/ 	.short	0x002c
        /*0284*/ 	.byte	0x00, 0xf0, 0x11, 0x00


	//----- nvinfo : EIATTR_KPARAM_INFO
	.align		4
.L_146:
        /*0288*/ 	.byte	0x04, 0x17
        /*028a*/ 	.short	(.L_148 - .L_147)
.L_147:
        /*028c*/ 	.word	0x00000000
        /*0290*/ 	.short	0x0006
        /*0292*/ 	.short	0x0028
        /*0294*/ 	.byte	0x00, 0xf0, 0x11, 0x00


	//----- nvinfo : EIATTR_KPARAM_INFO
	.align		4
.L_148:
        /*0298*/ 	.byte	0x04, 0x17
        /*029a*/ 	.short	(.L_150 - .L_149)
.L_149:
        /*029c*/ 	.word	0x00000000
        /*02a0*/ 	.short	0x0005
        /*02a2*/ 	.short	0x0024
        /*02a4*/ 	.byte	0x00, 0xf0, 0x11, 0x00


	//----- nvinfo : EIATTR_KPARAM_INFO
	.align		4
.L_150:
        /*02a8*/ 	.byte	0x04, 0x17
        /*02aa*/ 	.short	(.L_152 - .L_151)
.L_151:
        /*02ac*/ 	.word	0x00000000
        /*02b0*/ 	.short	0x0004
        /*02b2*/ 	.short	0x0020
        /*02b4*/ 	.byte	0x00, 0xf0, 0x11, 0x00


	//----- nvinfo : EIATTR_KPARAM_INFO
	.align		4
.L_152:
        /*02b8*/ 	.byte	0x04, 0x17
        /*02ba*/ 	.short	(.L_154 - .L_153)
.L_153:
        /*02bc*/ 	.word	0x00000000
        /*02c0*/ 	.short	0x0003
        /*02c2*/ 	.short	0x0018
        /*02c4*/ 	.byte	0x00, 0xf5, 0x21, 0x00


	//----- nvinfo : EIATTR_KPARAM_INFO
	.align		4
.L_154:
        /*02c8*/ 	.byte	0x04, 0x17
        /*02ca*/ 	.short	(.L_156 - .L_155)
.L_155:
        /*02cc*/ 	.word	0x00000000
        /*02d0*/ 	.short	0x0002
        /*02d2*/ 	.short	0x0010
        /*02d4*/ 	.byte	0x00, 0xf5, 0x21, 0x00


	//----- nvinfo : EIATTR_KPARAM_INFO
	.align		4
.L_156:
        /*02d8*/ 	.byte	0x04, 0x17
        /*02da*/ 	.short	(.L_158 - .L_157)
.L_157:
        /*02dc*/ 	.word	0x00000000
        /*02e0*/ 	.short	0x0001
        /*02e2*/ 	.short	0x0008
        /*02e4*/ 	.byte	0x00, 0xf5, 0x21, 0x00


	//----- nvinfo : EIATTR_KPARAM_INFO
	.align		4
.L_158:
        /*02e8*/ 	.byte	0x04, 0x17
        /*02ea*/ 	.short	(.L_160 - .L_159)
.L_159:
        /*02ec*/ 	.word	0x00000000
        /*02f0*/ 	.short	0x0000
        /*02f2*/ 	.short	0x0000
        /*02f4*/ 	.byte	0x00, 0xf5, 0x21, 0x00


	//----- nvinfo : EIATTR_SPARSE_MMA_MASK
	.align		4
.L_160:
        /*02f8*/ 	.byte	0x03, 0x50
        /*02fa*/ 	.short	0x0000


	//----- nvinfo : EIATTR_MAXREG_COUNT
	.align		4
        /*02fc*/ 	.byte	0x03, 0x1b
        /*02fe*/ 	.short	0x00ff


	//----- nvinfo : EIATTR_MERCURY_ISA_VERSION
	.align		4
        /*0300*/ 	.byte	0x03, 0x5f
        /*0302*/ 	.short	0x0101


	//----- nvinfo : EIATTR_VRC_CTA_INIT_COUNT
	.align		4
        /*0304*/ 	.byte	0x02, 0x4a
	.zero		1
	.zero		1


	//----- nvinfo : EIATTR_EXIT_INSTR_OFFSETS
	.align		4
        /*0308*/ 	.byte	0x04, 0x1c
        /*030a*/ 	.short	(.L_162 - .L_161)


	//   ....[0]....
.L_161:
        /*030c*/ 	.word	0x00000080


	//   ....[1]....
        /*0310*/ 	.word	0x00001b80


	//----- nvinfo : EIATTR_CRS_STACK_SIZE
	.align		4
.L_162:
        /*0314*/ 	.byte	0x04, 0x1e
        /*0316*/ 	.short	(.L_164 - .L_163)
.L_163:
        /*0318*/ 	.word	0x00000000


	//----- nvinfo : EIATTR_CBANK_PARAM_SIZE
	.align		4
.L_164:
        /*031c*/ 	.byte	0x03, 0x19
        /*031e*/ 	.short	0x0128


	//----- nvinfo : EIATTR_PARAM_CBANK
	.align		4
        /*0320*/ 	.byte	0x04, 0x0a
        /*0322*/ 	.short	(.L_166 - .L_165)
	.align		4
.L_165:
        /*0324*/ 	.word	index@(.nv.constant0._Z29compute_primitive_vars_kernelPdS_S_S_iiiiiiiiiiS_S_S_iS_iiiPiS_S_S_S_iiS_dS_S_S_iPciiS_iiddddii)
        /*0328*/ 	.short	0x0380
        /*032a*/ 	.short	0x0128


	//----- nvinfo : EIATTR_SW_WAR
	.align		4
.L_166:
        /*032c*/ 	.byte	0x04, 0x36
        /*032e*/ 	.short	(.L_168 - .L_167)
.L_167:
        /*0330*/ 	.word	0x00000008
.L_168:


//--------------------- .nv.callgraph             --------------------------
	.section	.nv.callgraph,"",@"SHT_CUDA_CALLGRAPH"
	.align	4
	.sectionentsize	8
	.align		4
        /*0000*/ 	.word	0x00000000
	.align		4
        /*0004*/ 	.word	0xffffffff
	.align		4
        /*0008*/ 	.word	index@(_Z19update_u_gpu_kernelPdS_S_S_S_iiiiiiiiiii)
	.align		4
        /*000c*/ 	.word	index@(vprintf)
	.align		4
        /*0010*/ 	.word	0x00000000
	.align		4
        /*0014*/ 	.word	0xfffffffe
	.align		4
        /*0018*/ 	.word	0x00000000
	.align		4
        /*001c*/ 	.word	0xfffffffd
	.align		4
        /*0020*/ 	.word	0x00000000
	.align		4
        /*0024*/ 	.word	0xfffffffc


//--------------------- .nv.constant4             --------------------------
	.section	.nv.constant4,"a",@progbits
	.align	8
	.align		8
.nv.constant4:
        /*0000*/ 	.dword	vprintf
	.align		8
        /*0008*/ 	.dword	$str


//--------------------- .text._Z19update_u_gpu_kernelPdS_S_S_S_iiiiiiiiiii --------------------------
	.section	.text._Z19update_u_gpu_kernelPdS_S_S_S_iiiiiiiiiii,"ax",@progbits
	.align	128
        .global         _Z19update_u_gpu_kernelPdS_S_S_S_iiiiiiiiiii
        .type           _Z19update_u_gpu_kernelPdS_S_S_S_iiiiiiiiiii,@function
        .size           _Z19update_u_gpu_kernelPdS_S_S_S_iiiiiiiiiii,(.L_x_35 - _Z19update_u_gpu_kernelPdS_S_S_S_iiiiiiiiiii)
        .other          _Z19update_u_gpu_kernelPdS_S_S_S_iiiiiiiiiii,@"STO_CUDA_ENTRY STV_DEFAULT"
_Z19update_u_gpu_kernelPdS_S_S_S_iiiiiiiiiii:
.text._Z19update_u_gpu_kernelPdS_S_S_S_iiiiiiiiiii:
[----:B------:R-:W0:Y:S01]  /*0000*/  LDC R1, c[0x0][0x37c] ;  /* 0x0000df00ff017b82 */ /* 0x000e220000000800 */
[----:B------:R-:W1:Y:S01]  /*0010*/  S2R R3, SR_TID.X ;  /* 0x0000000000037919 */ /* 0x000e620000002100 */
[----:B------:R-:W2:Y:S06]  /*0020*/  LDCU UR5, c[0x0][0x2fc] ;  /* 0x00005f80ff0577ac */ /* 0x000eac0008000800 */
[----:B------:R-:W1:Y:S01]  /*0030*/  S2UR UR6, SR_CTAID.X ;  /* 0x00000000000679c3 */ /* 0x000e620000002500 */
[----:B0-----:R-:W-:Y:S01]  /*0040*/  VIADD R1, R1, 0xffffff98 ;  /* 0xffffff9801017836 */ /* 0x001fe20000000000 */
[----:B------:R-:W0:Y:S01]  /*0050*/  LDCU UR7, c[0x0][0x3c8] ;  /* 0x00007900ff0777ac */ /* 0x000e220008000800 */
[----:B------:R-:W3:Y:S05]  /*0060*/  LDCU UR4, c[0x0][0x2f8] ;  /* 0x00005f00ff0477ac */ /* 0x000eea0008000800 */
[----:B------:R-:W1:Y:S08]  /*0070*/  LDC R4, c[0x0][0x360] ;  /* 0x0000d800ff047b82 */ /* 0x000e700000000800 */
[----:B------:R-:W4:Y:S08]  /*0080*/  LDC R17, c[0x0][0x3b0] ;  /* 0x0000ec00ff117b82 */ /* 0x000f300000000800 */
[----:B------:R-:W4:Y:S01]  /*0090*/  LDC R10, c[0x0][0x3b4] ;  /* 0x0000ed00ff0a7b82 */ /* 0x000f220000000800 */
[----:B---3--:R-:W-:-:S05]  /*00a0*/  IADD3 R6, P1, PT, R1, UR4, RZ ;  /* 0x0000000401067c10 */ /* 0x008fca000ff3e0ff */
[----:B--2---:R-:W-:Y:S02]  /*00b0*/  IMAD.X R7, RZ, RZ, UR5, P1 ;  /* 0x00000005ff077e24 */ /* 0x004fe400088e06ff */
[----:B-1----:R-:W-:Y:S01]  /*00c0*/  IMAD R4, R4, UR6, R3 ;  /* 0x0000000604047c24 */ /* 0x002fe2000f8e0203 */
[----:B------:R-:W1:Y:S04]  /*00d0*/  LDC R23, c[0x0][0x3b8] ;  /* 0x0000ee00ff177b82 */ /* 0x000e680000000800 */
[----:B0-----:R-:W-:Y:S02]  /*00e0*/  ISETP.GE.AND P0, PT, R4, UR7, PT ;  /* 0x0000000704007c0c */ /* 0x001fe4000bf06270 */
[----:B----4-:R-:W-:-:S11]  /*00f0*/  IABS R26, R17 ;  /* 0x00000011001a7213 */ /* 0x010fd60000000000 */
[----:B------:R-:W-:Y:S05]  /*0100*/  @P0 EXIT ;  /* 0x000000000000094d */ /* 0x000fea0003800000 */
[----:B------:R-:W0:Y:S01]  /*0110*/  LDC R11, c[0x0][0x3c4] ;  /* 0x0000f100ff0b7b82 */ /* 0x000e220000000800 */
[----:B------:R-:W2:Y:S01]  /*0120*/  I2F.RP R13, R26 ;  /* 0x0000001a000d7306 */ /* 0x000ea20000209400 */
[-C--:B------:R-:W-:Y:S01]  /*0130*/  IMAD R0, R17, R10.reuse, RZ ;  /* 0x0000000a11007224 */ /* 0x080fe200078e02ff */
[----:B------:R-:W-:Y:S01]  /*0140*/  IABS R16, R10 ;  /* 0x0000000a00107213 */ /* 0x000fe20000000000 */
[----:B------:R-:W3:Y:S01]  /*0150*/  LDCU UR6, c[0x0][0x3bc] ;  /* 0x00007780ff0677ac */ /* 0x000ee20008000800 */
[----:B------:R-:W-:Y:S02]  /*0160*/  IABS R25, R4 ;  /* 0x0000000400197213 */ /* 0x000fe40000000000 */
[----:B------:R-:W-:Y:S01]  /*0170*/  IABS R20, R0 ;  /* 0x0000000000147213 */ /* 0x000fe20000000000 */
[----:B------:R-:W4:Y:S01]  /*0180*/  LDC R5, c[0x0][0x3a8] ;  /* 0x0000ea00ff057b82 */ /* 0x000f220000000800 */
[----:B------:R-:W-:Y:S01]  /*0190*/  I2F.RP R19, R16 ;  /* 0x0000001000137306 */ /* 0x000fe20000209400 */
[----:B-1----:R-:W-:Y:S01]  /*01a0*/  IABS R12, R23 ;  /* 0x00000017000c7213 */ /* 0x002fe20000000000 */
[----:B------:R-:W1:Y:S01]  /*01b0*/  LDCU.64 UR4, c[0x0][0x358] ;  /* 0x00006b00ff0477ac */ /* 0x000e620008000a00 */
[----:B------:R-:W5:Y:S05]  /*01c0*/  LDCU UR7, c[0x0][0x3d0] ;  /* 0x00007a00ff0777ac */ /* 0x000f6a0008000800 */
[----:B--2---:R-:W2:Y:S01]  /*01d0*/  MUFU.RCP R13, R13 ;  /* 0x0000000d000d7308 */ /* 0x004ea20000001000 */
[----:B0-----:R-:W-:-:S07]  /*01e0*/  IABS R22, R11 ;  /* 0x0000000b00167213 */ /* 0x001fce0000000000 */
[----:B------:R-:W0:Y:S08]  /*01f0*/  I2F.RP R18, R20 ;  /* 0x0000001400127306 */ /* 0x000e300000209400 */
[----:B------:R-:W3:Y:S01]  /*0200*/  I2F.RP R24, R22 ;  /* 0x0000001600187306 */ /* 0x000ee20000209400 */
[----:B--2---:R-:W-:Y:S02]  /*0210*/  VIADD R14, R13, 0xffffffe ;  /* 0x0ffffffe0d0e7836 */ /* 0x004fe40000000000 */
[----:B------:R-:W2:Y:S05]  /*0220*/  LDC R13, c[0x0][0x3cc] ;  /* 0x0000f300ff0d7b82 */ /* 0x000eaa0000000800 */
[----:B0-----:R-:W0:Y:S08]  /*0230*/  MUFU.RCP R18, R18 ;  /* 0x0000001200127308 */ /* 0x001e300000001000 */
[----:B---3--:R-:W3:Y:S08]  /*0240*/  MUFU.RCP R24, R24 ;  /* 0x0000001800187308 */ /* 0x008ef00000001000 */
[----:B------:R1:W5:Y:S01]  /*0250*/  F2I.FTZ.U32.TRUNC.NTZ R15, R14 ;  /* 0x0000000e000f7305 */ /* 0x000362000021f000 */
[----:B0-----:R-:W-:-:S02]  /*0260*/  IADD3 R3, PT, PT, R18, 0xffffffe, RZ ;  /* 0x0ffffffe12037810 */ /* 0x001fc40007ffe0ff */
[----:B----4-:R-:W-:-:S05]  /*0270*/  IABS R18, R5 ;  /* 0x0000000500127213 */ /* 0x010fca0000000000 */
[----:B------:R5:W0:Y:S01]  /*0280*/  MUFU.RCP R2, R19 ;  /* 0x0000001300027308 */ /* 0x000a220000001000 */
[----:B---3--:R-:W-:Y:S02]  /*0290*/  VIADD R8, R24, 0xffffffe ;  /* 0x0ffffffe18087836 */ /* 0x008fe40000000000 */
[----:B-1----:R-:W-:-:S05]  /*02a0*/  HFMA2 R14, -RZ, RZ, 0, 0 ;  /* 0x00000000ff0e7431 */ /* 0x002fca00000001ff */
[----:B------:R-:W1:Y:S01]  /*02b0*/  F2I.FTZ.U32.TRUNC.NTZ R9, R8 ;  /* 0x0000000800097305 */ /* 0x000e62000021f000 */
[----:B-----5:R-:W-:-:S04]  /*02c0*/  IMAD.MOV R19, RZ, RZ, -R15 ;  /* 0x000000ffff137224 */ /* 0x020fc800078e0a0f */
[----:B------:R-:W-:-:S03]  /*02d0*/  IMAD R19, R19, R26, RZ ;  /* 0x0000001a13137224 */ /* 0x000fc600078e02ff */
[----:B------:R-:W3:Y:S01]  /*02e0*/  F2I.FTZ.U32.TRUNC.NTZ R3, R3 ;  /* 0x0000000300037305 */ /* 0x000ee2000021f000 */
[----:B------:R-:W-:Y:S01]  /*02f0*/  IMAD.HI.U32 R14, R15, R19, R14 ;  /* 0x000000130f0e7227 */ /* 0x000fe200078e000e */
[----:B0-----:R-:W-:-:S03]  /*0300*/  IADD3 R2, PT, PT, R2, 0xffffffe, RZ ;  /* 0x0ffffffe02027810 */ /* 0x001fc60007ffe0ff */
[----:B------:R-:W-:Y:S02]  /*0310*/  IMAD.MOV.U32 R19, RZ, RZ, R25 ;  /* 0x000000ffff137224 */ /* 0x000fe400078e0019 */
[----:B-1----:R-:W-:Y:S01]  /*0320*/  IMAD.MOV R29, RZ, RZ, -R9 ;  /* 0x000000ffff1d7224 */ /* 0x002fe200078e0a09 */
[----:B------:R-:W0:Y:S01]  /*0330*/  I2F.RP R24, R18 ;  /* 0x0000001200187306 */ /* 0x000e220000209400 */
[----:B------:R-:W-:Y:S02]  /*0340*/  IMAD.MOV.U32 R8, RZ, RZ, RZ ;  /* 0x000000ffff087224 */ /* 0x000fe400078e00ff */
[----:B------:R-:W-:Y:S01]  /*0350*/  IMAD R25, R29, R22, RZ ;  /* 0x000000161d197224 */ /* 0x000fe200078e02ff */
[----:B------:R-:W-:Y:S01]  /*0360*/  IABS R29, R0 ;  /* 0x00000000001d7213 */ /* 0x000fe20000000000 */
[----:B------:R-:W-:-:S03]  /*0370*/  IMAD.HI.U32 R14, R14, R19, RZ ;  /* 0x000000130e0e7227 */ /* 0x000fc600078e00ff */
[----:B------:R-:W1:Y:S01]  /*0380*/  I2F.RP R21, R12 ;  /* 0x0000000c00157306 */ /* 0x000e620000209400 */
[----:B------:R-:W-:Y:S01]  /*0390*/  IMAD.HI.U32 R8, R9, R25, R8 ;  /* 0x0000001909087227 */ /* 0x000fe200078e0008 */
[----:B------:R-:W-:-:S03]  /*03a0*/  IADD3 R29, PT, PT, RZ, -R29, RZ ;  /* 0x8000001dff1d7210 */ /* 0x000fc60007ffe0ff */
[----:B---3--:R-:W-:Y:S02]  /*03b0*/  IMAD.MOV R27, RZ, RZ, -R3 ;  /* 0x000000ffff1b7224 */ /* 0x008fe400078e0a03 */
[----:B------:R-:W-:Y:S01]  /*03c0*/  IMAD.HI.U32 R25, R8, R19, RZ ;  /* 0x0000001308197227 */ /* 0x000fe200078e00ff */
[----:B------:R3:W4:Y:S03]  /*03d0*/  F2I.FTZ.U32.TRUNC.NTZ R9, R2 ;  /* 0x0000000200097305 */ /* 0x000726000021f000 */
[----:B------:R-:W-:Y:S02]  /*03e0*/  IMAD.MOV R31, RZ, RZ, -R14 ;  /* 0x000000ffff1f7224 */ /* 0x000fe400078e0a0e */
[----:B------:R-:W-:Y:S02]  /*03f0*/  IMAD R27, R27, R20, RZ ;  /* 0x000000141b1b7224 */ /* 0x000fe400078e02ff */
[----:B------:R-:W-:Y:S01]  /*0400*/  IMAD.MOV R8, RZ, RZ, -R25 ;  /* 0x000000ffff087224 */ /* 0x000fe200078e0a19 */
[----:B0-----:R2:W0:Y:S01]  /*0410*/  MUFU.RCP R15, R24 ;  /* 0x00000018000f7308 */ /* 0x0014220000001000 */
[----:B---3--:R-:W-:-:S02]  /*0420*/  IMAD.MOV.U32 R2, RZ, RZ, RZ ;  /* 0x000000ffff027224 */ /* 0x008fc400078e00ff */
[----:B------:R-:W-:Y:S02]  /*0430*/  IMAD R31, R26, R31, R19 ;  /* 0x0000001f1a1f7224 */ /* 0x000fe400078e0213 */
[----:B------:R-:W-:-:S03]  /*0440*/  IMAD.HI.U32 R28, R3, R27, R2 ;  /* 0x0000001b031c7227 */ /* 0x000fc600078e0002 */
[----:B------:R-:W-:Y:S01]  /*0450*/  ISETP.GT.U32.AND P0, PT, R26, R31, PT ;  /* 0x0000001f1a00720c */ /* 0x000fe20003f04070 */
[--C-:B------:R-:W-:Y:S01]  /*0460*/  IMAD R27, R22, R8, R19.reuse ;  /* 0x00000008161b7224 */ /* 0x100fe200078e0213 */
[----:B------:R-:W-:Y:S01]  /*0470*/  LOP3.LUT R8, R4, R17, RZ, 0x3c, !PT ;  /* 0x0000001104087212 */ /* 0x000fe200078e3cff */
[----:B------:R-:W-:Y:S01]  /*0480*/  IMAD.HI.U32 R28, R28, R19, RZ ;  /* 0x000000131c1c7227 */ /* 0x000fe200078e00ff */
[----:B-1----:R-:W1:Y:S01]  /*0490*/  MUFU.RCP R21, R21 ;  /* 0x0000001500157308 */ /* 0x002e620000001000 */
[----:B--2---:R-:W-:Y:S02]  /*04a0*/  IABS R24, R13 ;  /* 0x0000000d00187213 */ /* 0x004fe40000000000 */
[----:B------:R-:W-:Y:S01]  /*04b0*/  ISETP.GT.U32.AND P6, PT, R22, R27, PT ;  /* 0x0000001b1600720c */ /* 0x000fe20003fc4070 */
[----:B------:R-:W-:Y:S01]  /*04c0*/  IMAD R29, R28, R29, R19 ;  /* 0x0000001d1c1d7224 */ /* 0x000fe200078e0213 */
[----:B------:R-:W-:Y:S01]  /*04d0*/  ISETP.GE.AND P3, PT, R8, RZ, PT ;  /* 0x000000ff0800720c */ /* 0x000fe20003f66270 */
[----:B----4-:R-:W-:Y:S01]  /*04e0*/  IMAD.MOV R33, RZ, RZ, -R9 ;  /* 0x000000ffff217224 */ /* 0x010fe200078e0a09 */
[----:B------:R-:W-:Y:S01]  /*04f0*/  LOP3.LUT R8, R4, R0, RZ, 0x3c, !PT ;  /* 0x0000000004087212 */ /* 0x000fe200078e3cff */
[----:B------:R-:W2:Y:S01]  /*0500*/  I2F.RP R2, R24 ;  /* 0x0000001800027306 */ /* 0x000ea20000209400 */
[----:B------:R-:W-:Y:S01]  /*0510*/  ISETP.GT.U32.AND P1, PT, R20, R29, PT ;  /* 0x0000001d1400720c */ /* 0x000fe20003f24070 */
[----:B0-----:R-:W-:Y:S01]  /*0520*/  VIADD R3, R15, 0xffffffe ;  /* 0x0ffffffe0f037836 */ /* 0x001fe20000000000 */
[-C--:B------:R-:W-:Y:S01]  /*0530*/  @!P0 IADD3 R31, PT, PT, R31, -R26.reuse, RZ ;  /* 0x8000001a1f1f8210 */ /* 0x080fe20007ffe0ff */
[----:B------:R-:W-:Y:S01]  /*0540*/  @!P0 VIADD R14, R14, 0x1 ;  /* 0x000000010e0e8836 */ /* 0x000fe20000000000 */
[----:B------:R-:W-:Y:S01]  /*0550*/  ISETP.GE.AND P2, PT, R8, RZ, PT ;  /* 0x000000ff0800720c */ /* 0x000fe20003f46270 */
[----:B------:R-:W-:Y:S01]  /*0560*/  IMAD.MOV.U32 R8, RZ, RZ, RZ ;  /* 0x000000ffff087224 */ /* 0x000fe200078e00ff */
[----:B------:R-:W-:Y:S01]  /*0570*/  ISETP.GE.U32.AND P4, PT, R31, R26, PT ;  /* 0x0000001a1f00720c */ /* 0x000fe20003f86070 */
[----:B------:R-:W-:Y:S01]  /*0580*/  @!P6 IMAD.IADD R27, R27, 0x1, -R22 ;  /* 0x000000011b1be824 */ /* 0x000fe200078e0a16 */
[----:B------:R-:W0:Y:S01]  /*0590*/  F2I.FTZ.U32.TRUNC.NTZ R3, R3 ;  /* 0x0000000300037305 */ /* 0x000e22000021f000 */
[----:B------:R-:W-:-:S02]  /*05a0*/  IMAD R31, R33, R16, RZ ;  /* 0x00000010211f7224 */ /* 0x000fc400078e02ff */
[----:B-1----:R-:W-:Y:S01]  /*05b0*/  VIADD R21, R21, 0xffffffe ;  /* 0x0ffffffe15157836 */ /* 0x002fe20000000000 */
[----:B------:R-:W-:Y:S01]  /*05c0*/  ISETP.GE.U32.AND P5, PT, R27, R22, PT ;  /* 0x000000161b00720c */ /* 0x000fe20003fa6070 */
[----:B------:R-:W-:Y:S01]  /*05d0*/  IMAD.HI.U32 R9, R9, R31, R8 ;  /* 0x0000001f09097227 */ /* 0x000fe200078e0008 */
[----:B------:R-:W-:Y:S02]  /*05e0*/  LOP3.LUT R8, R4, R11, RZ, 0x3c, !PT ;  /* 0x0000000b04087212 */ /* 0x000fe400078e3cff */
[-C--:B------:R-:W-:Y:S01]  /*05f0*/  @!P1 IADD3 R29, PT, PT, R29, -R20.reuse, RZ ;  /* 0x800000141d1d9210 */ /* 0x080fe20007ffe0ff */
[----:B------:R-:W-:Y:S01]  /*0600*/  @!P1 VIADD R28, R28, 0x1 ;  /* 0x000000011c1c9836 */ /* 0x000fe20000000000 */
[----:B------:R-:W-:Y:S01]  /*0610*/  ISETP.GE.AND P1, PT, R8, RZ, PT ;  /* 0x000000ff0800720c */ /* 0x000fe20003f26270 */
[----:B------:R-:W-:Y:S01]  /*0620*/  @!P6 VIADD R25, R25, 0x1 ;  /* 0x000000011919e836 */ /* 0x000fe20000000000 */
[----:B------:R-:W-:Y:S01]  /*0630*/  ISETP.GE.U32.AND P0, PT, R29, R20, PT ;  /* 0x000000141d00720c */ /* 0x000fe20003f06070 */
[----:B--2---:R1:W2:Y:S01]  /*0640*/  MUFU.RCP R22, R2 ;  /* 0x0000000200167308 */ /* 0x0042a20000001000 */
[----:B------:R-:W-:Y:S01]  /*0650*/  ISETP.NE.AND P6, PT, R11, RZ, PT ;  /* 0x000000ff0b00720c */ /* 0x000fe20003fc5270 */
[----:B------:R-:W-:Y:S01]  /*0660*/  @P4 VIADD R14, R14, 0x1 ;  /* 0x000000010e0e4836 */ /* 0x000fe20000000000 */
[----:B------:R-:W-:Y:S01]  /*0670*/  ISETP.NE.AND P4, PT, R17, RZ, PT ;  /* 0x000000ff1100720c */ /* 0x000fe20003f85270 */
[----:B------:R-:W-:Y:S01]  /*0680*/  @P5 VIADD R25, R25, 0x1 ;  /* 0x0000000119195836 */ /* 0x000fe20000000000 */
[----:B------:R-:W-:Y:S01]  /*0690*/  ISETP.NE.AND P5, PT, R0, RZ, PT ;  /* 0x000000ff0000720c */ /* 0x000fe20003fa5270 */
[----:B------:R-:W-:-:S02]  /*06a0*/  IMAD.MOV.U32 R8, RZ, RZ, R14 ;  /* 0x000000ffff087224 */ /* 0x000fc400078e000e */
[----:B------:R0:W3:Y:S01]  /*06b0*/  F2I.FTZ.U32.TRUNC.NTZ R15, R21 ;  /* 0x00000015000f7305 */ /* 0x0000e2000021f000 */
[----:B-1----:R-:W-:Y:S01]  /*06c0*/  MOV R2, RZ ;  /* 0x000000ff00027202 */ /* 0x002fe20000000f00 */
[----:B------:R-:W-:Y:S01]  /*06d0*/  @!P1 IMAD.MOV R25, RZ, RZ, -R25 ;  /* 0x000000ffff199224 */ /* 0x000fe200078e0a19 */
[----:B------:R-:W-:Y:S01]  /*06e0*/  @!P3 IADD3 R8, PT, PT, -R8, RZ, RZ ;  /* 0x000000ff0808b210 */ /* 0x000fe20007ffe1ff */
[----:B------:R-:W-:Y:S01]  /*06f0*/  IMAD.MOV.U32 R14, RZ, RZ, RZ ;  /* 0x000000ffff0e7224 */ /* 0x000fe200078e00ff */
[----:B------:R-:W-:Y:S02]  /*0700*/  @P0 IADD3 R28, PT, PT, R28, 0x1, RZ ;  /* 0x000000011c1c0810 */ /* 0x000fe40007ffe0ff */
[----:B------:R-:W-:Y:S01]  /*0710*/  @!P6 LOP3.LUT R25, RZ, R11, RZ, 0x33, !PT ;  /* 0x0000000bff19e212 */ /* 0x000fe200078e33ff */
[--C-:B0-----:R-:W-:Y:S01]  /*0720*/  IMAD.MOV R21, RZ, RZ, -R3.reuse ;  /* 0x000000ffff157224 */ /* 0x101fe200078e0a03 */
[----:B------:R-:W-:Y:S01]  /*0730*/  @!P4 LOP3.LUT R8, RZ, R17, RZ, 0x33, !PT ;  /* 0x00000011ff08c212 */ /* 0x000fe200078e33ff */
[----:B--2---:R-:W-:Y:S01]  /*0740*/  VIADD R22, R22, 0xffffffe ;  /* 0x0ffffffe16167836 */ /* 0x004fe20000000000 */
[----:B------:R-:W-:Y:S01]  /*0750*/  IABS R27, R25 ;  /* 0x00000019001b7213 */ /* 0x000fe20000000000 */
[----:B------:R-:W-:Y:S01]  /*0760*/  IMAD R21, R21, R18, RZ ;  /* 0x0000001215157224 */ /* 0x000fe200078e02ff */
[----:B------:R-:W-:Y:S01]  /*0770*/  IABS R20, R8 ;  /* 0x0000000800147213 */ /* 0x000fe20000000000 */
[----:B------:R-:W-:Y:S01]  /*0780*/  @!P2 IMAD.MOV R28, RZ, RZ, -R28 ;  /* 0x000000ffff1ca224 */ /* 0x000fe200078e0a1c */
[----:B------:R-:W-:Y:S01]  /*0790*/  @!P5 LOP3.LUT R28, RZ, R0, RZ, 0x33, !PT ;  /* 0x00000000ff1cd212 */ /* 0x000fe200078e33ff */
[----:B------:R-:W-:Y:S01]  /*07a0*/  IMAD.HI.U32 R2, R3, R21, R2 ;  /* 0x0000001503027227 */ /* 0x000fe200078e0002 */
[----:B------:R-:W-:Y:S01]  /*07b0*/  ISETP.NE.AND P4, PT, R5, RZ, PT ;  /* 0x000000ff0500720c */ /* 0x000fe20003f85270 */
[----:B------:R0:W1:Y:S01]  /*07c0*/  F2I.FTZ.U32.TRUNC.NTZ R3, R22 ;  /* 0x0000001600037305 */ /* 0x000062000021f000 */
[----:B------:R-:W-:Y:S01]  /*07d0*/  ISETP.GE.AND P6, PT, R8, RZ, PT ;  /* 0x000000ff0800720c */ /* 0x000fe20003fc6270 */
[----:B---3--:R-:W-:-:S02]  /*07e0*/  IMAD.MOV R21, RZ, RZ, -R15 ;  /* 0x000000ffff157224 */ /* 0x008fc400078e0a0f */
[----:B------:R-:W-:-:S04]  /*07f0*/  IMAD.HI.U32 R2, R2, R27, RZ ;  /* 0x0000001b02027227 */ /* 0x000fc800078e00ff */
[----:B------:R-:W-:Y:S01]  /*0800*/  IMAD R21, R21, R12, RZ ;  /* 0x0000000c15157224 */ /* 0x000fe200078e02ff */
[----:B0-----:R-:W-:Y:S01]  /*0810*/  IABS R22, R28 ;  /* 0x0000001c00167213 */ /* 0x001fe20000000000 */
[----:B------:R-:W-:Y:S02]  /*0820*/  IMAD.MOV R2, RZ, RZ, -R2 ;  /* 0x000000ffff027224 */ /* 0x000fe400078e0a02 */
[----:B------:R-:W-:Y:S01]  /*0830*/  IMAD.HI.U32 R14, R15, R21, R14 ;  /* 0x000000150f0e7227 */ /* 0x000fe200078e000e */
[----:B------:R-:W-:-:S03]  /*0840*/  MOV R21, R22 ;  /* 0x0000001600157202 */ /* 0x000fc60000000f00 */
[----:B------:R-:W-:Y:S02]  /*0850*/  IMAD R27, R18, R2, R27 ;  /* 0x00000002121b7224 */ /* 0x000fe400078e021b */
[----:B------:R-:W-:Y:S02]  /*0860*/  IMAD.MOV.U32 R15, RZ, RZ, R20 ;  /* 0x000000ffff0f7224 */ /* 0x000fe400078e0014 */
[----:B------:R-:W-:Y:S01]  /*0870*/  IMAD.HI.U32 R14, R14, R21, RZ ;  /* 0x000000150e0e7227 */ /* 0x000fe200078e00ff */
[----:B------:R-:W-:-:S03]  /*0880*/  ISETP.GT.U32.AND P2, PT, R18, R27, PT ;  /* 0x0000001b1200720c */ /* 0x000fc60003f44070 */
[----:B------:R-:W-:Y:S01]  /*0890*/  IMAD.HI.U32 R9, R9, R15, RZ ;  /* 0x0000000f09097227 */ /* 0x000fe200078e00ff */
[----:B------:R-:W-:-:S03]  /*08a0*/  IADD3 R14, PT, PT, -R14, RZ, RZ ;  /* 0x000000ff0e0e7210 */ /* 0x000fc60007ffe1ff */
[----:B------:R-:W-:Y:S02]  /*08b0*/  IMAD.MOV R9, RZ, RZ, -R9 ;  /* 0x000000ffff097224 */ /* 0x000fe400078e0a09 */
[----:B-1----:R-:W-:Y:S02]  /*08c0*/  IMAD.MOV R29, RZ, RZ, -R3 ;  /* 0x000000ffff1d7224 */ /* 0x002fe400078e0a03 */
[----:B------:R-:W-:Y:S02]  /*08d0*/  IMAD R21, R12, R14, R21 ;  /* 0x0000000e0c157224 */ /* 0x000fe400078e0215 */
[----:B------:R-:W-:Y:S02]  /*08e0*/  IMAD R15, R16, R9, R15 ;  /* 0x00000009100f7224 */ /* 0x000fe400078e020f */
[----:B------:R-:W-:Y:S01]  /*08f0*/  IMAD R29, R29, R24, RZ ;  /* 0x000000181d1d7224 */ /* 0x000fe200078e02ff */
[----:B------:R-:W-:Y:S01]  /*0900*/  ISETP.GT.U32.AND P1, PT, R12, R21, PT ;  /* 0x000000150c00720c */ /* 0x000fe20003f24070 */
[----:B------:R-:W-:Y:S01]  /*0910*/  IMAD.MOV.U32 R2, RZ, RZ, RZ ;  /* 0x000000ffff027224 */ /* 0x000fe200078e00ff */
[----:B------:R-:W-:Y:S01]  /*0920*/  ISETP.GT.U32.AND P0, PT, R16, R15, PT ;  /* 0x0000000f1000720c */ /* 0x000fe20003f04070 */
[----:B------:R-:W-:-:S02]  /*0930*/  @!P2 IMAD.IADD R27, R27, 0x1, -R18 ;  /* 0x000000011b1ba824 */ /* 0x000fc400078e0a12 */
[----:B------:R-:W-:-:S03]  /*0940*/  IMAD.HI.U32 R2, R3, R29, R2 ;  /* 0x0000001d03027227 */ /* 0x000fc600078e0002 */
[----:B------:R-:W-:-:S03]  /*0950*/  ISETP.GT.U32.AND P5, PT, R18, R27, PT ;  /* 0x0000001b1200720c */ /* 0x000fc60003fa4070 */
[----:B------:R-:W-:-:S04]  /*0960*/  IMAD.HI.U32 R9, R2, R19, RZ ;  /* 0x0000001302097227 */ /* 0x000fc800078e00ff */
[----:B------:R-:W-:Y:S01]  /*0970*/  IMAD.MOV R2, RZ, RZ, -R9 ;  /* 0x000000ffff027224 */ /* 0x000fe200078e0a09 */
[----:B------:R-:W-:Y:S01]  /*0980*/  @!P0 IADD3 R15, PT, PT, R15, -R16, RZ ;  /* 0x800000100f0f8210 */ /* 0x000fe20007ffe0ff */
[----:B------:R-:W-:Y:S01]  /*0990*/  @!P1 IMAD.IADD R21, R21, 0x1, -R12 ;  /* 0x0000000115159824 */ /* 0x000fe200078e0a0c */
[----:B------:R-:W-:Y:S01]  /*09a0*/  ISETP.GE.AND P1, PT, R25, RZ, PT ;  /* 0x000000ff1900720c */ /* 0x000fe20003f26270 */
[----:B------:R-:W-:Y:S01]  /*09b0*/  IMAD R19, R24, R2, R19 ;  /* 0x0000000218137224 */ /* 0x000fe200078e0213 */
[----:B------:R-:W-:Y:S01]  /*09c0*/  ISETP.GT.U32.AND P0, PT, R16, R15, PT ;  /* 0x0000000f1000720c */ /* 0x000fe20003f04070 */
[----:B------:R-:W-:Y:S01]  /*09d0*/  @!P5 IMAD.IADD R27, R27, 0x1, -R18 ;  /* 0x000000011b1bd824 */ /* 0x000fe200078e0a12 */
[----:B------:R-:W-:Y:S02]  /*09e0*/  ISETP.GT.U32.AND P3, PT, R12, R21, PT ;  /* 0x000000150c00720c */ /* 0x000fe40003f64070 */
[----:B------:R-:W-:Y:S01]  /*09f0*/  ISETP.GT.U32.AND P2, PT, R24, R19, PT ;  /* 0x000000131800720c */ /* 0x000fe20003f44070 */
[----:B------:R-:W-:Y:S01]  /*0a00*/  IMAD.MOV.U32 R18, RZ, RZ, R27 ;  /* 0x000000ffff127224 */ /* 0x000fe200078e001b */
[----:B------:R-:W-:-:S05]  /*0a10*/  ISETP.GE.AND P5, PT, R28, RZ, PT ;  /* 0x000000ff1c00720c */ /* 0x000fca0003fa6270 */
[----:B------:R-:W-:Y:S01]  /*0a20*/  @!P1 IMAD.MOV R18, RZ, RZ, -R18 ;  /* 0x000000ffff129224 */ /* 0x000fe200078e0a12 */
[----:B------:R-:W-:Y:S02]  /*0a30*/  ISETP.NE.AND P1, PT, R10, RZ, PT ;  /* 0x000000ff0a00720c */ /* 0x000fe40003f25270 */
[----:B------:R-:W-:Y:S01]  /*0a40*/  @!P0 IADD3 R15, PT, PT, R15, -R16, RZ ;  /* 0x800000100f0f8210 */ /* 0x000fe20007ffe0ff */
[----:B------:R-:W-:Y:S01]  /*0a50*/  @!P3 IMAD.IADD R21, R21, 0x1, -R12 ;  /* 0x000000011515b824 */ /* 0x000fe200078e0a0c */
[----:B------:R-:W-:Y:S01]  /*0a60*/  @!P4 LOP3.LUT R18, RZ, R5, RZ, 0x33, !PT ;  /* 0x00000005ff12c212 */ /* 0x000fe200078e33ff */
[----:B------:R-:W-:Y:S01]  /*0a70*/  @!P2 IMAD.IADD R19, R19, 0x1, -R24 ;  /* 0x000000011313a824 */ /* 0x000fe200078e0a18 */
[----:B------:R-:W-:Y:S01]  /*0a80*/  ISETP.NE.AND P3, PT, R23, RZ, PT ;  /* 0x000000ff1700720c */ /* 0x000fe20003f65270 */
[----:B------:R-:W0:Y:S01]  /*0a90*/  LDC R12, c[0x0][0x3c0] ;  /* 0x0000f000ff0c7b82 */ /* 0x000e220000000800 */
[----:B------:R-:W-:Y:S01]  /*0aa0*/  LOP3.LUT R5, R4, R13, RZ, 0x3c, !PT ;  /* 0x0000000d04057212 */ /* 0x000fe200078e3cff */
[----:B------:R-:W-:Y:S01]  /*0ab0*/  IMAD.MOV.U32 R3, RZ, RZ, R21 ;  /* 0x000000ffff037224 */ /* 0x000fe200078e0015 */
[----:B------:R-:W-:Y:S01]  /*0ac0*/  MOV R2, R15 ;  /* 0x0000000f00027202 */ /* 0x000fe20000000f00 */
[----:B------:R-:W-:Y:S01]  /*0ad0*/  @!P2 VIADD R9, R9, 0x1 ;  /* 0x000000010909a836 */ /* 0x000fe20000000000 */
[----:B------:R-:W-:Y:S01]  /*0ae0*/  ISETP.GE.AND P4, PT, R5, RZ, PT ;  /* 0x000000ff0500720c */ /* 0x000fe20003f86270 */
[----:B------:R-:W-:Y:S01]  /*0af0*/  IMAD.MOV R5, RZ, RZ, -R8 ;  /* 0x000000ffff057224 */ /* 0x000fe200078e0a08 */
[----:B------:R-:W-:Y:S01]  /*0b00*/  ISETP.GE.U32.AND P0, PT, R19, R24, PT ;  /* 0x000000181300720c */ /* 0x000fe20003f06070 */
[----:B------:R-:W-:Y:S01]  /*0b10*/  @!P6 IMAD.MOV R2, RZ, RZ, -R2 ;  /* 0x000000ffff02e224 */ /* 0x000fe200078e0a02 */
[----:B------:R-:W1:Y:S01]  /*0b20*/  LDC.64 R24, c[0x0][0x390] ;  /* 0x0000e400ff187b82 */ /* 0x000e620000000a00 */
[----:B------:R-:W-:Y:S01]  /*0b30*/  @!P1 LOP3.LUT R2, RZ, R10, RZ, 0x33, !PT ;  /* 0x0000000aff029212 */ /* 0x000fe200078e33ff */
[----:B------:R-:W-:Y:S01]  /*0b40*/  IMAD R5, R17, R5, R4 ;  /* 0x0000000511057224 */ /* 0x000fe200078e0204 */
[----:B------:R-:W-:-:S02]  /*0b50*/  @!P5 IADD3 R3, PT, PT, -R3, RZ, RZ ;  /* 0x000000ff0303d210 */ /* 0x000fc40007ffe1ff */
[----:B------:R-:W-:Y:S01]  /*0b60*/  @!P3 LOP3.LUT R3, RZ, R23, RZ, 0x33, !PT ;  /* 0x00000017ff03b212 */ /* 0x000fe200078e33ff */
[----:B------:R-:W-:Y:S01]  /*0b70*/  IMAD R17, R2, R17, R5 ;  /* 0x0000001102117224 */ /* 0x000fe200078e0205 */
[----:B------:R-:W-:Y:S01]  /*0b80*/  ISETP.NE.AND P1, PT, R13, RZ, PT ;  /* 0x000000ff0d00720c */ /* 0x000fe20003f25270 */
[----:B------:R-:W2:Y:S01]  /*0b90*/  LDC.64 R20, c[0x0][0x388] ;  /* 0x0000e200ff147b82 */ /* 0x000ea20000000a00 */
[----:B------:R-:W-:Y:S02]  /*0ba0*/  IMAD R23, R18, R11, RZ ;  /* 0x0000000b12177224 */ /* 0x000fe400078e02ff */
[----:B------:R-:W-:Y:S02]  /*0bb0*/  IMAD R0, R0, R3, R17 ;  /* 0x0000000300007224 */ /* 0x000fe400078e0211 */
[----:B------:R-:W-:Y:S02]  /*0bc0*/  HFMA2 R17, -RZ, RZ, 0, 1.78813934326171875e-07 ;  /* 0x00000003ff117431 */ /* 0x000fe400000001ff */
[----:B------:R-:W-:-:S02]  /*0bd0*/  @P0 VIADD R9, R9, 0x1 ;  /* 0x0000000109090836 */ /* 0x000fc40000000000 */
[----:B------:R-:W-:Y:S01]  /*0be0*/  IMAD.IADD R28, R0, 0x1, R23 ;  /* 0x00000001001c7824 */ /* 0x000fe200078e0217 */
[----:B------:R-:W3:Y:S01]  /*0bf0*/  LDC.64 R14, c[0x0][0x380] ;  /* 0x0000e000ff0e7b82 */ /* 0x000ee20000000a00 */
[----:B------:R-:W-:-:S04]  /*0c00*/  IMAD.MOV.U32 R19, RZ, RZ, R9 ;  /* 0x000000ffff137224 */ /* 0x000fc800078e0009 */
[----:B------:R-:W-:Y:S01]  /*0c10*/  @!P4 IMAD.MOV R19, RZ, RZ, -R19 ;  /* 0x000000ffff13c224 */ /* 0x000fe200078e0a13 */
[----:B------:R-:W-:Y:S01]  /*0c20*/  @!P1 LOP3.LUT R19, RZ, R13, RZ, 0x33, !PT ;  /* 0x0000000dff139212 */ /* 0x000fe200078e33ff */
[----:B0-----:R-:W-:Y:S01]  /*0c30*/  IMAD R17, R12, R17, -0x3 ;  /* 0xfffffffd0c117424 */ /* 0x001fe200078e0211 */
[----:B------:R-:W0:Y:S03]  /*0c40*/  LDC.64 R8, c[0x0][0x398] ;  /* 0x0000e600ff087b82 */ /* 0x000e260000000a00 */
[----:B-1----:R-:W-:-:S04]  /*0c50*/  IMAD.WIDE R24, R17, 0x8, R24 ;  /* 0x0000000811187825 */ /* 0x002fc800078e0218 */
[----:B------:R-:W-:Y:S01]  /*0c60*/  IMAD R10, R19, R11, R0 ;  /* 0x0000000b130a7224 */ /* 0x000fe200078e0200 */
[----:B------:R-:W1:Y:S01]  /*0c70*/  LDC.64 R12, c[0x0][0x3a0] ;  /* 0x0000e800ff0c7b82 */ /* 0x000e620000000a00 */
[----:B--2---:R-:W-:Y:S01]  /*0c80*/  IMAD.WIDE R16, R28, 0x8, R20 ;  /* 0x000000081c107825 */ /* 0x004fe200078e0214 */
[----:B------:R-:W2:Y:S03]  /*0c90*/  LDG.E.64 R26, desc[UR4][R24.64] ;  /* 0x00000004181a7981 */ /* 0x000ea6000c1e1b00 */
[----:B------:R-:W-:Y:S01]  /*0ca0*/  IMAD R29, R23, UR6, R10 ;  /* 0x00000006171d7c24 */ /* 0x000fe2000f8e020a */
[----:B------:R-:W4:Y:S04]  /*0cb0*/  LDG.E.64 R20, desc[UR4][R24.64+0x8] ;  /* 0x0000080418147981 */ /* 0x000f28000c1e1b00 */
[----:B------:R-:W4:Y:S01]  /*0cc0*/  LDG.E.64 R22, desc[UR4][R16.64] ;  /* 0x0000000410167981 */ /* 0x000f22000c1e1b00 */
[----:B---3--:R-:W-:-:S05]  /*0cd0*/  IMAD.WIDE R10, R29, 0x8, R14 ;  /* 0x000000081d0a7825 */ /* 0x008fca00078e020e */
[----:B------:R-:W3:Y:S01]  /*0ce0*/  LDG.E.64 R14, desc[UR4][R10.64] ;  /* 0x000000040a0e7981 */ /* 0x000ee2000c1e1b00 */
[----:B0-----:R-:W-:-:S04]  /*0cf0*/  IMAD.WIDE R8, R29, 0x8, R8 ;  /* 0x000000081d087825 */ /* 0x001fc800078e0208 */
[----:B------:R-:W-:Y:S02]  /*0d00*/  IMAD R31, R19, UR7, R28 ;  /* 0x00000007131f7c24 */ /* 0x000fe4000f8e021c */
[----:B------:R-:W5:Y:S02]  /*0d10*/  LDG.E.64 R8, desc[UR4][R8.64] ;  /* 0x0000000408087981 */ /* 0x000f64000c1e1b00 */
[----:B-1----:R-:W-:Y:S02]  /*0d20*/  IMAD.WIDE R30, R31, 0x8, R12 ;  /* 0x000000081f1e7825 */ /* 0x002fe400078e020c */
[----:B------:R-:W5:Y:S04]  /*0d30*/  LDG.E.64 R12, desc[UR4][R24.64+0x10] ;  /* 0x00001004180c7981 */ /* 0x000f68000c1e1b00 */
[----:B------:R-:W5:Y:S01]  /*0d40*/  LDG.E.64 R28, desc[UR4][R30.64] ;  /* 0x000000041e1c7981 */ /* 0x000f62000c1e1b00 */
[----:B----4-:R-:W-:-:S02]  /*0d50*/  DMUL R20, R22, R20 ;  /* 0x0000001416147228 */ /* 0x010fc40000000000 */
[----:B--2---:R-:W-:-:S06]  /*0d60*/  DMUL R26, R22, R26 ;  /* 0x0000001a161a7228 */ /* 0x004fcc0000000000 */
[----:B---3--:R-:W-:-:S08]  /*0d70*/  DMUL R14, R20, R14 ;  /* 0x0000000e140e7228 */ /* 0x008fd00000000000 */
[----:B-----5:R-:W-:-:S08]  /*0d80*/  DFMA R14, R26, R8, R14 ;  /* 0x000000081a0e722b */ /* 0x020fd0000000000e */
[----:B------:R-:W-:-:S07]  /*0d90*/  DFMA R28, -R12, R28, R14 ;  /* 0x0000001c0c1c722b */ /* 0x000fce000000010e */
[----:B------:R0:W-:Y:S04]  /*0da0*/  STG.E.64 desc[UR4][R10.64], R28 ;  /* 0x0000001c0a007986 */ /* 0x0001e8000c101b04 */
[----:B------:R-:W2:Y:S01]  /*0db0*/  LDG.E.64 R32, desc[UR4][R16.64] ;  /* 0x0000000410207981 */ /* 0x000ea2000c1e1b00 */
[----:B------:R-:W-:Y:S01]  /*0dc0*/  IMAD.MOV.U32 R8, RZ, RZ, 0x1 ;  /* 0x00000001ff087424 */ /* 0x000fe200078e00ff */
[----:B------:R-:W-:Y:S01]  /*0dd0*/  FSETP.GEU.AND P1, PT, |R29|, 6.5827683646048100446e-37, PT ;  /* 0x036000001d00780b */ /* 0x000fe20003f2e200 */
[----:B------:R-:W-:Y:S01]  /*0de0*/  BSSY.RECONVERGENT B0, `(.L_x_0) ;  /* 0x000000f000007945 */ /* 0x000fe20003800200 */
[----:B--2---:R-:W1:Y:S03]  /*0df0*/  MUFU.RCP64H R9, R33 ;  /* 0x0000002100097308 */ /* 0x004e660000001800 */
[----:B-1----:R-:W-:-:S08]  /*0e00*/  DFMA R12, -R32, R8, 1 ;  /* 0x3ff00000200c742b */ /* 0x002fd00000000108 */
[----:B------:R-:W-:-:S08]  /*0e10*/  DFMA R12, R12, R12, R12 ;  /* 0x0000000c0c0c722b */ /* 0x000fd0000000000c */
[----:B------:R-:W-:-:S08]  /*0e20*/  DFMA R12, R8, R12, R8 ;  /* 0x0000000c080c722b */ /* 0x000fd00000000008 */
[----:B------:R-:W-:-:S08]  /*0e30*/  DFMA R8, -R32, R12, 1 ;  /* 0x3ff000002008742b */ /* 0x000fd0000000010c */
[----:B------:R-:W-:-:S08]  /*0e40*/  DFMA R8, R12, R8, R12 ;  /* 0x000000080c08722b */ /* 0x000fd0000000000c */
[----:B------:R-:W-:-:S08]  /*0e50*/  DMUL R12, R28, R8 ;  /* 0x000000081c0c7228 */ /* 0x000fd00000000000 */
[----:B------:R-:W-:-:S08]  /*0e60*/  DFMA R14, -R32, R12, R28 ;  /* 0x0000000c200e722b */ /* 0x000fd0000000011c */
[----:B------:R-:W-:-:S10]  /*0e70*/  DFMA R8, R8, R14, R12 ;  /* 0x0000000e0808722b */ /* 0x000fd4000000000c */
[----:B------:R-:W-:-:S05]  /*0e80*/  FFMA R12, RZ, R33, R9 ;  /* 0x00000021ff0c7223 */ /* 0x000fca0000000009 */
[----:B------:R-:W-:-:S13]  /*0e90*/  FSETP.GT.AND P0, PT, |R12|, 1.469367938527859385e-39, PT ;  /* 0x001000000c00780b */ /* 0x000fda0003f04200 */
[----:B0-----:R-:W-:Y:S05]  /*0ea0*/  @P0 BRA P1, `(.L_x_1) ;  /* 0x0000000000080947 */ /* 0x001fea0000800000 */
[----:B------:R-:W-:-:S07]  /*0eb0*/  MOV R30, 0xed0 ;  /* 0x00000ed0001e7802 */ /* 0x000fce0000000f00 */
[----:B------:R-:W-:Y:S05]  /*0ec0*/  CALL.REL.NOINC `($__internal_0_$__cuda_sm20_div_rn_f64_full) ;  /* 0x0000000400347944 */ /* 0x000fea0003c00000 */
.L_x_1:
[----:B------:R-:W-:Y:S05]  /*0ed0*/  BSYNC.RECONVERGENT B0 ;  /* 0x0000000000007941 */ /* 0x000fea0003800200 */
.L_x_0:
[----:B------:R-:W-:Y:S01]  /*0ee0*/  ISETP.NE.AND P0, PT, R19, 0x1, PT ;  /* 0x000000011300780c */ /* 0x000fe20003f05270 */
[----:B------:R0:W-:Y:S03]  /*0ef0*/  STG.E.64 desc[UR4][R10.64], R8 ;  /* 0x000000080a007986 */ /* 0x0001e6000c101b04 */
[----:B------:R-:W-:-:S13]  /*0f00*/  ISETP.NE.OR P0, PT, R18, RZ, P0 ;  /* 0x000000ff1200720c */ /* 0x000fda0000705670 */
[----:B0-----:R-:W-:Y:S05]  /*0f10*/  @P0 EXIT ;  /* 0x000000000000094d */ /* 0x001fea0003800000 */
[----:B------:R-:W0:Y:S01]  /*0f20*/  LDC R21, c[0x0][0x3c4] ;  /* 0x0000f100ff157b82 */ /* 0x000e220000000800 */
[----:B------:R-:W-:Y:S02]  /*0f30*/  IABS R12, R4 ;  /* 0x00000004000c7213 */ /* 0x000fe40000000000 */
[----:B------:R-:W-:Y:S02]  /*0f40*/  ISETP.GE.AND P1, PT, R4, RZ, PT ;  /* 0x000000ff0400720c */ /* 0x000fe40003f26270 */
[----:B0-----:R-:W-:Y:S02]  /*0f50*/  IABS R10, R21 ;  /* 0x00000015000a7213 */ /* 0x001fe40000000000 */
[----:B------:R-:W-:Y:S02]  /*0f60*/  ISETP.NE.AND P2, PT, R21, RZ, PT ;  /* 0x000000ff1500720c */ /* 0x000fe40003f45270 */
[----:B------:R-:W0:Y:S08]  /*0f70*/  I2F.RP R11, R10 ;  /* 0x0000000a000b7306 */ /* 0x000e300000209400 */
[----:B0-----:R-:W0:Y:S02]  /*0f80*/  MUFU.RCP R11, R11 ;  /* 0x0000000b000b7308 */ /* 0x001e240000001000 */
[----:B0-----:R-:W-:-:S06]  /*0f90*/  IADD3 R8, PT, PT, R11, 0xffffffe, RZ ;  /* 0x0ffffffe0b087810 */ /* 0x001fcc0007ffe0ff */
[----:B------:R0:W1:Y:S02]  /*0fa0*/  F2I.FTZ.U32.TRUNC.NTZ R9, R8 ;  /* 0x0000000800097305 */ /* 0x000064000021f000 */
[----:B0-----:R-:W-:Y:S02]  /*0fb0*/  IMAD.MOV.U32 R8, RZ, RZ, RZ ;  /* 0x000000ffff087224 */ /* 0x001fe400078e00ff */
[----:B-1----:R-:W-:-:S04]  /*0fc0*/  IMAD.MOV R13, RZ, RZ, -R9 ;  /* 0x000000ffff0d7224 */ /* 0x002fc800078e0a09 */
[----:B------:R-:W-:-:S04]  /*0fd0*/  IMAD R13, R13, R10, RZ ;  /* 0x0000000a0d0d7224 */ /* 0x000fc800078e02ff */
[----:B------:R-:W-:-:S04]  /*0fe0*/  IMAD.HI.U32 R13, R9, R13, R8 ;  /* 0x0000000d090d7227 */ /* 0x000fc800078e0008 */
[----:B------:R-:W-:-:S04]  /*0ff0*/  IMAD.MOV.U32 R9, RZ, RZ, R12 ;  /* 0x000000ffff097224 */ /* 0x000fc800078e000c */
[----:B------:R-:W-:-:S05]  /*1000*/  IMAD.HI.U32 R13, R13, R9, RZ ;  /* 0x000000090d0d7227 */ /* 0x000fca00078e00ff */
[----:B------:R-:W-:-:S05]  /*1010*/  IADD3 R13, PT, PT, -R13, RZ, RZ ;  /* 0x000000ff0d0d7210 */ /* 0x000fca0007ffe1ff */
[----:B------:R-:W-:-:S05]  /*1020*/  IMAD R9, R10, R13, R9 ;  /* 0x0000000d0a097224 */ /* 0x000fca00078e0209 */
[----:B------:R-:W-:-:S13]  /*1030*/  ISETP.GT.U32.AND P0, PT, R10, R9, PT ;  /* 0x000000090a00720c */ /* 0x000fda0003f04070 */
[----:B------:R-:W-:-:S05]  /*1040*/  @!P0 IMAD.IADD R9, R9, 0x1, -R10 ;  /* 0x0000000109098824 */ /* 0x000fca00078e0a0a */
[----:B------:R-:W-:-:S13]  /*1050*/  ISETP.GT.U32.AND P0, PT, R10, R9, PT ;  /* 0x000000090a00720c */ /* 0x000fda0003f04070 */
[----:B------:R-:W-:-:S04]  /*1060*/  @!P0 IMAD.IADD R9, R9, 0x1, -R10 ;  /* 0x0000000109098824 */ /* 0x000fc800078e0a0a */
[----:B------:R-:W-:-:S05]  /*1070*/  IMAD.MOV.U32 R8, RZ, RZ, R9 ;  /* 0x000000ffff087224 */ /* 0x000fca00078e0009 */
[----:B------:R-:W-:Y:S02]  /*1080*/  @!P1 IADD3 R8, PT, PT, -R8, RZ, RZ ;  /* 0x000000ff08089210 */ /* 0x000fe40007ffe1ff */
[----:B------:R-:W-:-:S04]  /*1090*/  @!P2 LOP3.LUT R8, RZ, R21, RZ, 0x33, !PT ;  /* 0x00000015ff08a212 */ /* 0x000fc800078e33ff */
[----:B------:R-:W-:-:S13]  /*10a0*/  ISETP.NE.AND P0, PT, R8, 0xa, PT ;  /* 0x0000000a0800780c */ /* 0x000fda0003f05270 */
[----:B------:R-:W-:Y:S05]  /*10b0*/  @P0 EXIT ;  /* 0x000000000000094d */ /* 0x000fea0003800000 */
[----:B------:R-:W0:Y:S01]  /*10c0*/  LDC.64 R12, c[0x0][0x388] ;  /* 0x0000e200ff0c7b82 */ /* 0x000e220000000a00 */
[----:B------:R-:W1:Y:S01]  /*10d0*/  LDCU UR6, c[0x0][0x3d0] ;  /* 0x00007a00ff0677ac */ /* 0x000e620008000800 */
[C---:B------:R-:W-:Y:S01]  /*10e0*/  IMAD.IADD R21, R0.reuse, 0x1, R21 ;  /* 0x0000000100157824 */ /* 0x040fe200078e0215 */
[----:B------:R-:W2:Y:S04]  /*10f0*/  LDG.E.64 R10, desc[UR4][R24.64+0x8] ;  /* 0x00000804180a7981 */ /* 0x000ea8000c1e1b00 */
[----:B------:R-:W3:Y:S01]  /*1100*/  LDG.E.64 R8, desc[UR4][R24.64] ;  /* 0x0000000418087981 */ /* 0x000ee2000c1e1b00 */
[----:B------:R-:W4:Y:S08]  /*1110*/  LDC.64 R14, c[0x0][0x398] ;  /* 0x0000e600ff0e7b82 */ /* 0x000f300000000a00 */
[----:B------:R-:W5:Y:S08]  /*1120*/  LDC.64 R18, c[0x0][0x380] ;  /* 0x0000e000ff127b82 */ /* 0x000f700000000a00 */
[----:B------:R-:W5:Y:S01]  /*1130*/  LDC.64 R16, c[0x0][0x3a0] ;  /* 0x0000e800ff107b82 */ /* 0x000f620000000a00 */
[----:B0-----:R-:W-:-:S04]  /*1140*/  IMAD.WIDE R12, R0, 0x8, R12 ;  /* 0x00000008000c7825 */ /* 0x001fc800078e020c */
[----:B-1----:R-:W-:Y:S02]  /*1150*/  VIADD R23, R0, UR6 ;  /* 0x0000000600177c36 */ /* 0x002fe40008000000 */
[----:B------:R-:W3:Y:S01]  /*1160*/  LDG.E.64 R12, desc[UR4][R12.64] ;  /* 0x000000040c0c7981 */ /* 0x000ee2000c1e1b00 */
[----:B----4-:R-:W-:-:S06]  /*1170*/  IMAD.WIDE R14, R21, 0x8, R14 ;  /* 0x00000008150e7825 */ /* 0x010fcc00078e020e */
[----:B------:R-:W4:Y:S01]  /*1180*/  LDG.E.64 R14, desc[UR4][R14.64] ;  /* 0x000000040e0e7981 */ /* 0x000f22000c1e1b00 */
[----:B-----5:R-:W-:-:S06]  /*1190*/  IMAD.WIDE R18, R21, 0x8, R18 ;  /* 0x0000000815127825 */ /* 0x020fcc00078e0212 */
[----:B------:R-:W5:Y:S01]  /*11a0*/  LDG.E.64 R18, desc[UR4][R18.64] ;  /* 0x0000000412127981 */ /* 0x000f62000c1e1b00 */
[----:B------:R-:W-:-:S03]  /*11b0*/  IMAD.WIDE R20, R23, 0x8, R16 ;  /* 0x0000000817147825 */ /* 0x000fc600078e0210 */
[----:B------:R5:W5:Y:S04]  /*11c0*/  LDG.E.64 R16, desc[UR4][R24.64+0x10] ;  /* 0x0000100418107981 */ /* 0x000b68000c1e1b00 */
[----:B------:R-:W5:Y:S01]  /*11d0*/  LDG.E.64 R20, desc[UR4][R20.64] ;  /* 0x0000000414147981 */ /* 0x000f62000c1e1b00 */
[----:B------:R-:W-:Y:S01]  /*11e0*/  IMAD.MOV.U32 R29, RZ, RZ, 0x1 ;  /* 0x00000001ff1d7424 */ /* 0x000fe200078e00ff */
[----:B------:R-:W-:Y:S01]  /*11f0*/  MOV R28, RZ ;  /* 0x000000ff001c7202 */ /* 0x000fe20000000f00 */
[----:B------:R-:W0:Y:S01]  /*1200*/  LDCU.64 UR4, c[0x4][0x8] ;  /* 0x01000100ff0477ac */ /* 0x000e220008000a00 */
[----:B------:R-:W-:Y:S01]  /*1210*/  MOV R0, 0x0 ;  /* 0x0000000000007802 */ /* 0x000fe20000000f00 */
[----:B------:R1:W-:Y:S04]  /*1220*/  STL.64 [R1+0x58], R2 ;  /* 0x0000580201007387 */ /* 0x0003e80000100a00 */
[----:B------:R-:W-:Y:S01]  /*1230*/  STL.64 [R1+0x60], R28 ;  /* 0x0000601c01007387 */ /* 0x000fe20000100a00 */
[----:B-1----:R1:W1:Y:S03]  /*1240*/  LDC.64 R2, c[0x4][R0] ;  /* 0x0100000000027b82 */ /* 0x0022660000000a00 */
[----:B------:R0:W-:Y:S02]  /*1250*/  STL.64 [R1+0x50], R4 ;  /* 0x0000500401007387 */ /* 0x0001e40000100a00 */
[----:B0-----:R-:W-:-:S02]  /*1260*/  IMAD.U32 R4, RZ, RZ, UR4 ;  /* 0x00000004ff047e24 */ /* 0x001fc4000f8e00ff */
[----:B------:R-:W-:Y:S01]  /*1270*/  IMAD.U32 R5, RZ, RZ, UR5 ;  /* 0x00000005ff057e24 */ /* 0x000fe2000f8e00ff */
[----:B--2---:R0:W-:Y:S04]  /*1280*/  STL.64 [R1+0x18], R10 ;  /* 0x0000180a01007387 */ /* 0x0041e80000100a00 */
[----:B---3--:R0:W-:Y:S01]  /*1290*/  STL.64 [R1+0x8], R8 ;  /* 0x0000080801007387 */ /* 0x0081e20000100a00 */
[C---:B------:R-:W-:Y:S02]  /*12a0*/  DMUL R26, R12.reuse, R10 ;  /* 0x0000000a0c1a7228 */ /* 0x040fe40000000000 */
[----:B------:R-:W-:Y:S01]  /*12b0*/  DMUL R22, R12, R8 ;  /* 0x000000080c167228 */ /* 0x000fe20000000000 */
[----:B------:R0:W-:Y:S07]  /*12c0*/  STL.64 [R1], R12 ;  /* 0x0000000c01007387 */ /* 0x0001ee0000100a00 */
[----:B----4-:R-:W-:-:S02]  /*12d0*/  DMUL R22, R14, R22 ;  /* 0x000000160e167228 */ /* 0x010fc40000000000 */
[----:B-----5:R-:W-:Y:S01]  /*12e0*/  DMUL R24, R18, R26 ;  /* 0x0000001a12187228 */ /* 0x020fe20000000000 */
[----:B------:R0:W-:Y:S01]  /*12f0*/  STL.64 [R1+0x10], R14 ;  /* 0x0000100e01007387 */ /* 0x0001e20000100a00 */
[----:B------:R-:W-:-:S03]  /*1300*/  DMUL R26, R16, R20 ;  /* 0x00000014101a7228 */ /* 0x000fc60000000000 */
[----:B------:R0:W-:Y:S04]  /*1310*/  STL.64 [R1+0x38], R22 ;  /* 0x0000381601007387 */ /* 0x0001e80000100a00 */
[----:B------:R0:W-:Y:S04]  /*1320*/  STL.64 [R1+0x20], R18 ;  /* 0x0000201201007387 */ /* 0x0001e80000100a00 */
[----:B------:R0:W-:Y:S04]  /*1330*/  STL.64 [R1+0x40], R24 ;  /* 0x0000401801007387 */ /* 0x0001e80000100a00 */
[----:B------:R0:W-:Y:S04]  /*1340*/  STL.64 [R1+0x28], R16 ;  /* 0x0000281001007387 */ /* 0x0001e80000100a00 */
[----:B------:R0:W-:Y:S04]  /*1350*/  STL.64 [R1+0x30], R20 ;  /* 0x0000301401007387 */ /* 0x0001e80000100a00 */
[----:B-1----:R0:W-:Y:S02]  /*1360*/  STL.64 [R1+0x48], R26 ;  /* 0x0000481a01007387 */ /* 0x0021e40000100a00 */
[----:B0-----:R-:W-:-:S07]  /*1370*/  LEPC R20, `(.L_x_2) ;  /* 0x000000001014794e */ /* 0x001fce0000000000 */
[----:B------:R-:W-:Y:S05]  /*1380*/  CALL.ABS.NOINC R2 ;  /* 0x0000000002007343 */ /* 0x000fea0003c00000 */
.L_x_2:
[----:B------:R-:W-:Y:S05]  /*1390*/  EXIT ;  /* 0x000000000000794d */ /* 0x000fea0003800000 */
        .weak           $__internal_0_$__cuda_sm20_div_rn_f64_full
        .type           $__internal_0_$__cuda_sm20_div_rn_f64_full,@function
        .size           $__internal_0_$__cuda_sm20_div_rn_f64_full,(.L_x_35 - $__internal_0_$__cuda_sm20_div_rn_f64_full)
$__internal_0_$__cuda_sm20_div_rn_f64_full:
[C---:B------:R-:W-:Y:S01]  /*13a0*/  FSETP.GEU.AND P0, PT, |R33|.reuse, 1.469367938527859385e-39, PT ;  /* 0x001000002100780b */ /* 0x040fe20003f0e200 */
[----:B------:R-:W-:Y:S01]  /*13b0*/  IMAD.MOV.U32 R12, RZ, RZ, R32 ;  /* 0x000000ffff0c7224 */ /* 0x000fe200078e0020 */
[----:B------:R-:W-:Y:S01]  /*13c0*/  LOP3.LUT R8, R33, 0x800fffff, RZ, 0xc0, !PT ;  /* 0x800fffff21087812 */ /* 0x000fe200078ec0ff */
[----:B------:R-:W-:Y:S01]  /*13d0*/  IMAD.MOV.U32 R15, RZ, RZ, R29 ;  /* 0x000000ffff0f7224 */ /* 0x000fe200078e001d */
[----:B------:R-:W-:Y:S01]  /*13e0*/  MOV R13, R33 ;  /* 0x00000021000d7202 */ /* 0x000fe20000000f00 */
[----:B------:R-:W-:Y:S01]  /*13f0*/  IMAD.MOV.U32 R14, RZ, RZ, R28 ;  /* 0x000000ffff0e7224 */ /* 0x000fe200078e001c */
[----:B------:R-:W-:Y:S01]  /*1400*/  LOP3.LUT R9, R8, 0x3ff00000, RZ, 0xfc, !PT ;  /* 0x3ff0000008097812 */ /* 0x000fe200078efcff */
[----:B------:R-:W-:Y:S01]  /*1410*/  IMAD.MOV.U32 R8, RZ, RZ, R32 ;  /* 0x000000ffff087224 */ /* 0x000fe200078e0020 */
[C---:B------:R-:W-:Y:S01]  /*1420*/  FSETP.GEU.AND P2, PT, |R15|.reuse, 1.469367938527859385e-39, PT ;  /* 0x001000000f00780b */ /* 0x040fe20003f4e200 */
[----:B------:R-:W-:Y:S01]  /*1430*/  IMAD.MOV.U32 R28, RZ, RZ, 0x1ca00000 ;  /* 0x1ca00000ff1c7424 */ /* 0x000fe200078e00ff */
[----:B------:R-:W-:Y:S01]  /*1440*/  MOV R20, 0x1 ;  /* 0x0000000100147802 */ /* 0x000fe20000000f00 */
[----:B------:R-:W-:Y:S01]  /*1450*/  BSSY.RECONVERGENT B1, `(.L_x_3) ;  /* 0x0000050000017945 */ /* 0x000fe20003800200 */
[----:B------:R-:W-:Y:S01]  /*1460*/  LOP3.LUT R29, R15, 0x7ff00000, RZ, 0xc0, !PT ;  /* 0x7ff000000f1d7812 */ /* 0x000fe200078ec0ff */
[----:B------:R-:W-:Y:S01]  /*1470*/  @!P0 DMUL R8, R12, 8.98846567431157953865e+307 ;  /* 0x7fe000000c088828 */ /* 0x000fe20000000000 */
[----:B------:R-:W-:-:S03]  /*1480*/  LOP3.LUT R32, R33, 0x7ff00000, RZ, 0xc0, !PT ;  /* 0x7ff0000021207812 */ /* 0x000fc600078ec0ff */
[----:B------:R-:W-:Y:S01]  /*1490*/  IMAD.MOV.U32 R31, RZ, RZ, R29 ;  /* 0x000000ffff1f7224 */ /* 0x000fe200078e001d */
[----:B------:R-:W-:Y:S01]  /*14a0*/  ISETP.GE.U32.AND P1, PT, R29, R32, PT ;  /* 0x000000201d00720c */ /* 0x000fe20003f26070 */
[----:B------:R-:W0:Y:S02]  /*14b0*/  MUFU.RCP64H R21, R9 ;  /* 0x0000000900157308 */ /* 0x000e240000001800 */
[----:B------:R-:W-:Y:S02]  /*14c0*/  @!P2 LOP3.LUT R22, R13, 0x7ff00000, RZ, 0xc0, !PT ;  /* 0x7ff000000d16a812 */ /* 0x000fe400078ec0ff */
[----:B------:R-:W-:Y:S02]  /*14d0*/  @!P0 LOP3.LUT R32, R9, 0x7ff00000, RZ, 0xc0, !PT ;  /* 0x7ff0000009208812 */ /* 0x000fe400078ec0ff */
[----:B------:R-:W-:-:S04]  /*14e0*/  @!P2 ISETP.GE.U32.AND P3, PT, R29, R22, PT ;  /* 0x000000161d00a20c */ /* 0x000fc80003f66070 */
[----:B------:R-:W-:-:S04]  /*14f0*/  @!P2 SEL R23, R28, 0x63400000, !P3 ;  /* 0x634000001c17a807 */ /* 0x000fc80005800000 */
[----:B------:R-:W-:Y:S01]  /*1500*/  @!P2 LOP3.LUT R26, R23, 0x80000000, R15, 0xf8, !PT ;  /* 0x80000000171aa812 */ /* 0x000fe200078ef80f */
[----:B0-----:R-:W-:-:S03]  /*1510*/  DFMA R16, R20, -R8, 1 ;  /* 0x3ff000001410742b */ /* 0x001fc60000000808 */
[----:B------:R-:W-:Y:S02]  /*1520*/  @!P2 LOP3.LUT R27, R26, 0x100000, RZ, 0xfc, !PT ;  /* 0x001000001a1ba812 */ /* 0x000fe400078efcff */
[----:B------:R-:W-:-:S03]  /*1530*/  @!P2 MOV R26, RZ ;  /* 0x000000ff001aa202 */ /* 0x000fc60000000f00 */
[----:B------:R-:W-:-:S08]  /*1540*/  DFMA R16, R16, R16, R16 ;  /* 0x000000101010722b */ /* 0x000fd00000000010 */
[----:B------:R-:W-:Y:S01]  /*1550*/  DFMA R20, R20, R16, R20 ;  /* 0x000000101414722b */ /* 0x000fe20000000014 */
[----:B------:R-:W-:Y:S01]  /*1560*/  SEL R17, R28, 0x63400000, !P1 ;  /* 0x634000001c117807 */ /* 0x000fe20004800000 */
[----:B------:R-:W-:-:S03]  /*1570*/  IMAD.MOV.U32 R16, RZ, RZ, R14 ;  /* 0x000000ffff107224 */ /* 0x000fc600078e000e */
[----:B------:R-:W-:-:S03]  /*1580*/  LOP3.LUT R17, R17, 0x800fffff, R15, 0xf8, !PT ;  /* 0x800fffff11117812 */ /* 0x000fc600078ef80f */
[----:B------:R-:W-:-:S03]  /*1590*/  DFMA R22, R20, -R8, 1 ;  /* 0x3ff000001416742b */ /* 0x000fc60000000808 */
[----:B------:R-:W-:-:S05]  /*15a0*/  @!P2 DFMA R16, R16, 2, -R26 ;  /* 0x400000001010a82b */ /* 0x000fca000000081a */
[----:B------:R-:W-:-:S05]  /*15b0*/  DFMA R22, R20, R22, R20 ;  /* 0x000000161416722b */ /* 0x000fca0000000014 */
[----:B------:R-:W-:-:S03]  /*15c0*/  @!P2 LOP3.LUT R31, R17, 0x7ff00000, RZ, 0xc0, !PT ;  /* 0x7ff00000111fa812 */ /* 0x000fc600078ec0ff */
[----:B------:R-:W-:Y:S02]  /*15d0*/  DMUL R20, R22, R16 ;  /* 0x0000001016147228 */ /* 0x000fe40000000000 */
[----:B------:R-:W-:-:S05]  /*15e0*/  VIADD R33, R31, 0xffffffff ;  /* 0xffffffff1f217836 */ /* 0x000fca0000000000 */
[----:B------:R-:W-:Y:S01]  /*15f0*/  ISETP.GT.U32.AND P0, PT, R33, 0x7feffffe, PT ;  /* 0x7feffffe2100780c */ /* 0x000fe20003f04070 */
[----:B------:R-:W-:Y:S01]  /*1600*/  DFMA R26, R20, -R8, R16 ;  /* 0x80000008141a722b */ /* 0x000fe20000000010 */
[----:B------:R-:W-:-:S04]  /*1610*/  IADD3 R33, PT, PT, R32, -0x1, RZ ;  /* 0xffffffff20217810 */ /* 0x000fc80007ffe0ff */
[----:B------:R-:W-:-:S03]  /*1620*/  ISETP.GT.U32.OR P0, PT, R33, 0x7feffffe, P0 ;  /* 0x7feffffe2100780c */ /* 0x000fc60000704470 */
[----:B------:R-:W-:-:S10]  /*1630*/  DFMA R26, R22, R26, R20 ;  /* 0x0000001a161a722b */ /* 0x000fd40000000014 */
[----:B------:R-:W-:Y:S05]  /*1640*/  @P0 BRA `(.L_x_4) ;  /* 0x00000000006c0947 */ /* 0x000fea0003800000 */
[----:B------:R-:W-:-:S04]  /*1650*/  LOP3.LUT R20, R13, 0x7ff00000, RZ, 0xc0, !PT ;  /* 0x7ff000000d147812 */ /* 0x000fc800078ec0ff */
[CC--:B------:R-:W-:Y:S02]  /*1660*/  VIADDMNMX R14, R29.reuse, -R20.reuse, 0xb9600000, !PT ;  /* 0xb96000001d0e7446 */ /* 0x0c0fe40007800914 */
[----:B------:R-:W-:Y:S02]  /*1670*/  ISETP.GE.U32.AND P0, PT, R29, R20, PT ;  /* 0x000000141d00720c */ /* 0x000fe40003f06070 */
[----:B------:R-:W-:Y:S02]  /*1680*/  VIMNMX R14, PT, PT, R14, 0x46a00000, PT ;  /* 0x46a000000e0e7848 */ /* 0x000fe40003fe0100 */
[----:B------:R-:W-:-:S05]  /*1690*/  SEL R15, R28, 0x63400000, !P0 ;  /* 0x634000001c0f7807 */ /* 0x000fca0004000000 */
[----:B------:R-:W-:Y:S01]  /*16a0*/  IMAD.IADD R22, R14, 0x1, -R15 ;  /* 0x000000010e167824 */ /* 0x000fe200078e0a0f */
[----:B------:R-:W-:-:S03]  /*16b0*/  MOV R14, RZ ;  /* 0x000000ff000e7202 */ /* 0x000fc60000000f00 */
[----:B------:R-:W-:-:S06]  /*16c0*/  VIADD R15, R22, 0x7fe00000 ;  /* 0x7fe00000160f7836 */ /* 0x000fcc0000000000 */
[----:B------:R-:W-:-:S10]  /*16d0*/  DMUL R20, R26, R14 ;  /* 0x0000000e1a147228 */ /* 0x000fd40000000000 */
[----:B------:R-:W-:-:S13]  /*16e0*/  FSETP.GTU.AND P0, PT, |R21|, 1.469367938527859385e-39, PT ;  /* 0x001000001500780b */ /* 0x000fda0003f0c200 */
[----:B------:R-:W-:Y:S05]  /*16f0*/  @P0 BRA `(.L_x_5) ;  /* 0x0000000000940947 */ /* 0x000fea0003800000 */
[----:B------:R-:W-:Y:S01]  /*1700*/  DFMA R8, R26, -R8, R16 ;  /* 0x800000081a08722b */ /* 0x000fe20000000010 */
[----:B------:R-:W-:-:S09]  /*1710*/  IMAD.MOV.U32 R14, RZ, RZ, RZ ;  /* 0x000000ffff0e7224 */ /* 0x000fd200078e00ff */
[C---:B------:R-:W-:Y:S02]  /*1720*/  FSETP.NEU.AND P0, PT, R9.reuse, RZ, PT ;  /* 0x000000ff0900720b */ /* 0x040fe40003f0d000 */
[----:B------:R-:W-:-:S04]  /*1730*/  LOP3.LUT R13, R9, 0x80000000, R13, 0x48, !PT ;  /* 0x80000000090d7812 */ /* 0x000fc800078e480d */
[----:B------:R-:W-:-:S07]  /*1740*/  LOP3.LUT R15, R13, R15, RZ, 0xfc, !PT ;  /* 0x0000000f0d0f7212 */ /* 0x000fce00078efcff */
[----:B------:R-:W-:Y:S05]  /*1750*/  @!P0 BRA `(.L_x_5) ;  /* 0x00000000007c8947 */ /* 0x000fea0003800000 */
[----:B------:R-:W-:Y:S01]  /*1760*/  IMAD.MOV R9, RZ, RZ, -R22 ;  /* 0x000000ffff097224 */ /* 0x000fe200078e0a16 */
[----:B------:R-:W-:Y:S01]  /*1770*/  MOV R8, RZ ;  /* 0x000000ff00087202 */ /* 0x000fe20000000f00 */
[----:B------:R-:W-:-:S05]  /*1780*/  DMUL.RP R14, R26, R14 ;  /* 0x0000000e1a0e7228 */ /* 0x000fca0000008000 */
[----:B------:R-:W-:-:S05]  /*1790*/  DFMA R8, R20, -R8, R26 ;  /* 0x800000081408722b */ /* 0x000fca000000001a */
[----:B------:R-:W-:Y:S02]  /*17a0*/  LOP3.LUT R13, R15, R13, RZ, 0x3c, !PT ;  /* 0x0000000d0f0d7212 */ /* 0x000fe400078e3cff */
[----:B------:R-:W-:-:S04]  /*17b0*/  IADD3 R8, PT, PT, -R22, -0x43300000, RZ ;  /* 0xbcd0000016087810 */ /* 0x000fc80007ffe1ff */
[----:B------:R-:W-:-:S04]  /*17c0*/  FSETP.NEU.AND P0, PT, |R9|, R8, PT ;  /* 0x000000080900720b */ /* 0x000fc80003f0d200 */
[----:B------:R-:W-:Y:S02]  /*17d0*/  FSEL R20, R14, R20, !P0 ;  /* 0x000000140e147208 */ /* 0x000fe40004000000 */
[----:B------:R-:W-:Y:S01]  /*17e0*/  FSEL R21, R13, R21, !P0 ;  /* 0x000000150d157208 */ /* 0x000fe20004000000 */
[----:B------:R-:W-:Y:S06]  /*17f0*/  BRA `(.L_x_5) ;  /* 0x0000000000547947 */ /* 0x000fec0003800000 */
.L_x_4:
[----:B------:R-:W-:-:S14]  /*1800*/  DSETP.NAN.AND P0, PT, R14, R14, PT ;  /* 0x0000000e0e00722a */ /* 0x000fdc0003f08000 */
[----:B------:R-:W-:Y:S05]  /*1810*/  @P0 BRA `(.L_x_6) ;  /* 0x0000000000440947 */ /* 0x000fea0003800000 */
[----:B------:R-:W-:-:S14]  /*1820*/  DSETP.NAN.AND P0, PT, R12, R12, PT ;  /* 0x0000000c0c00722a */ /* 0x000fdc0003f08000 */
[----:B------:R-:W-:Y:S05]  /*1830*/  @P0 BRA `(.L_x_7) ;  /* 0x0000000000300947 */ /* 0x000fea0003800000 */
[----:B------:R-:W-:Y:S01]  /*1840*/  ISETP.NE.AND P0, PT, R31, R32, PT ;  /* 0x000000201f00720c */ /* 0x000fe20003f05270 */
[----:B------:R-:W-:Y:S02]  /*1850*/  IMAD.MOV.U32 R20, RZ, RZ, 0x0 ;  /* 0x00000000ff147424 */ /* 0x000fe400078e00ff */
[----:B------:R-:W-:-:S10]  /*1860*/  IMAD.MOV.U32 R21, RZ, RZ, -0x80000 ;  /* 0xfff80000ff157424 */ /* 0x000fd400078e00ff */
[----:B------:R-:W-:Y:S05]  /*1870*/  @!P0 BRA `(.L_x_5) ;  /* 0x0000000000348947 */ /* 0x000fea0003800000 */
[----:B------:R-:W-:Y:S02]  /*1880*/  ISETP.NE.AND P0, PT, R31, 0x7ff00000, PT ;  /* 0x7ff000001f00780c */ /* 0x000fe40003f05270 */
[----:B------:R-:W-:Y:S02]  /*1890*/  LOP3.LUT R21, R15, 0x80000000, R13, 0x48, !PT ;  /* 0x800000000f157812 */ /* 0x000fe400078e480d */
[----:B------:R-:W-:-:S13]  /*18a0*/  ISETP.EQ.OR P0, PT, R32, RZ, !P0 ;  /* 0x000000ff2000720c */ /* 0x000fda0004702670 */
[----:B------:R-:W-:Y:S02]  /*18b0*/  @P0 LOP3.LUT R8, R21, 0x7ff00000, RZ, 0xfc, !PT ;  /* 0x7ff0000015080812 */ /* 0x000fe400078efcff */
[----:B------:R-:W-:Y:S01]  /*18c0*/  @!P0 MOV R20, RZ ;  /* 0x000000ff00148202 */ /* 0x000fe20000000f00 */
[----:B------:R-:W-:Y:S02]  /*18d0*/  @P0 IMAD.MOV.U32 R20, RZ, RZ, RZ ;  /* 0x000000ffff140224 */ /* 0x000fe400078e00ff */
[----:B------:R-:W-:Y:S01]  /*18e0*/  @P0 IMAD.MOV.U32 R21, RZ, RZ, R8 ;  /* 0x000000ffff150224 */ /* 0x000fe200078e0008 */
[----:B------:R-:W-:Y:S06]  /*18f0*/  BRA `(.L_x_5) ;  /* 0x0000000000147947 */ /* 0x000fec0003800000 */
.L_x_7:
[----:B------:R-:W-:Y:S02]  /*1900*/  LOP3.LUT R21, R13, 0x80000, RZ, 0xfc, !PT ;  /* 0x000800000d157812 */ /* 0x000fe400078efcff */
[----:B------:R-:W-:Y:S01]  /*1910*/  MOV R20, R12 ;  /* 0x0000000c00147202 */ /* 0x000fe20000000f00 */
[----:B------:R-:W-:Y:S06]  /*1920*/  BRA `(.L_x_5) ;  /* 0x0000000000087947 */ /* 0x000fec0003800000 */
.L_x_6:
[----:B------:R-:W-:Y:S01]  /*1930*/  LOP3.LUT R21, R15, 0x80000, RZ, 0xfc, !PT ;  /* 0x000800000f157812 */ /* 0x000fe200078efcff */
[----:B------:R-:W-:-:S07]  /*1940*/  IMAD.MOV.U32 R20, RZ, RZ, R14 ;  /* 0x000000ffff147224 */ /* 0x000fce00078e000e */
.L_x_5:
[----:B------:R-:W-:Y:S05]  /*1950*/  BSYNC.RECONVERGENT B1 ;  /* 0x0000000000017941 */ /* 0x000fea0003800200 */
.L_x_3:
[----:B------:R-:W-:Y:S01]  /*1960*/  IMAD.MOV.U32 R31, RZ, RZ, 0x0 ;  /* 0x00000000ff1f7424 */ /* 0x000fe200078e00ff */
[----:B------:R-:W-:Y:S01]  /*1970*/  MOV R9, R21 ;  /* 0x0000001500097202 */ /* 0x000fe20000000f00 */
[----:B------:R-:W-:Y:S02]  /*1980*/  IMAD.MOV.U32 R8, RZ, RZ, R20 ;  /* 0x000000ffff087224 */ /* 0x000fe400078e0014 */
[----:B------:R-:W-:Y:S05]  /*1990*/  RET.REL.NODEC R30 `(_Z19update_u_gpu_kernelPdS_S_S_S_iiiiiiiiiii) ;  /* 0xffffffe41e987950 */ /* 0x000fea0003c3ffff */
.L_x_8:
[----:B------:R-:W-:-:S00]  /*19a0*/  BRA `(.L_x_8) ;  /* 0xfffffffc00fc7947 */ /* 0x000fc0000383ffff */
[----:B------:R-:W-:-:S00]  /*19b0*/  NOP ;  /* 0x0000000000007918 */ /* 0x000fc00000000000 */
        /* <DEDUP_REMOVED lines=12> */
.L_x_35:


//--------------------- .text._Z29compute_primitive_vars_kernelPdS_S_S_iiiiiiiiiiS_S_S_iS_iiiPiS_S_S_S_iiS_dS_S_S_iPciiS_iiddddii --------------------------
	.section	.text._Z29compute_primitive_vars_kernelPdS_S_S_iiiiiiiiiiS_S_S_iS_iiiPiS_S_S_S_iiS_dS_S_S_iPciiS_iiddddii,"ax",@progbits
	.align	128
        .global         _Z29compute_primitive_vars_kernelPdS_S_S_iiiiiiiiiiS_S_S_iS_iiiPiS_S_S_S_iiS_dS_S_S_iPciiS_iiddddii
        .type           _Z29compute_primitive_vars_kernelPdS_S_S_iiiiiiiiiiS_S_S_iS_iiiPiS_S_S_S_iiS_dS_S_S_iPciiS_iiddddii,@function
        .size           _Z29compute_primitive_vars_kernelPdS_S_S_iiiiiiiiiiS_S_S_iS_iiiPiS_S_S_S_iiS_dS_S_S_iPciiS_iiddddii,(.L_x_37 - _Z29compute_primitive_vars_kernelPdS_S_S_iiiiiiiiiiS_S_S_iS_iiiPiS_S_S_S_iiS_dS_S_S_iPciiS_iiddddii)
        .other          _Z29compute_primitive_vars_kernelPdS_S_S_iiiiiiiiiiS_S_S_iS_iiiPiS_S_S_S_iiS_dS_S_S_iPciiS_iiddddii,@"STO_CUDA_ENTRY STV_DEFAULT"
_Z29compute_primitive_vars_kernelPdS_S_S_iiiiiiiiiiS_S_S_iS_iiiPiS_S_S_S_iiS_dS_S_S_iPciiS_iiddddii:
.text._Z29compute_primitive_vars_kernelPdS_S_S_iiiiiiiiiiS_S_S_iS_iiiPiS_S_S_S_iiS_dS_S_S_iPciiS_iiddddii:
[----:B------:R-:W-:Y:S01]  /*0000*/  LDC R1, c[0x0][0x37c] ;  /* 0x0000df00ff017b82 */ /* 0x000fe20000000800 */
[----:B------:R-:W0:Y:S07]  /*0010*/  S2R R3, SR_TID.X ;  /* 0x0000000000037919 */ /* 0x000e2e0000002100 */
[----:B------:R-:W0:Y:S08]  /*0020*/  S2UR UR4, SR_CTAID.X ;  /* 0x00000000000479c3 */ /* 0x000e300000002500 */
[----:B------:R-:W0:Y:S08]  /*0030*/  LDC R2, c[0x0][0x360] ;  /* 0x0000d800ff027b82 */ /* 0x000e300000000800 */
[----:B------:R-:W1:Y:S01]  /*0040*/  LDC.64 R6, c[0x0][0x3a0] ;  /* 0x0000e800ff067b82 */ /* 0x000e620000000a00 */
[----:B0-----:R-:W-:-:S02]  /*0050*/  IMAD R2, R2, UR4, R3 ;  /* 0x0000000402027c24 */ /* 0x001fc4000f8e0203 */
[----:B-1----:R-:W-:-:S05]  /*0060*/  IMAD R3, R7, R6, RZ ;  /* 0x0000000607037224 */ /* 0x002fca00078e02ff */
[----:B------:R-:W-:-:S13]  /*0070*/  ISETP.GE.AND P0, PT, R2, R3, PT ;  /* 0x000000030200720c */ /* 0x000fda0003f06270 */
[----:B------:R-:W-:Y:S05]  /*0080*/  @P0 EXIT ;  /* 0x000000000000094d */ /* 0x000fea0003800000 */
[----:B------:R-:W-:Y:S01]  /*0090*/  IABS R9, R7 ;  /* 0x0000000700097213 */ /* 0x000fe20000000000 */
[----:B------:R-:W0:Y:S01]  /*00a0*/  LDCU UR5, c[0x0][0x3c0] ;  /* 0x00007800ff0577ac */ /* 0x000e220008000800 */
[----:B------:R-:W1:Y:S02]  /*00b0*/  LDC.64 R24, c[0x0][0x398] ;  /* 0x0000e600ff187b82 */ /* 0x000e640000000a00 */
[----:B------:R-:W2:Y:S01]  /*00c0*/  I2F.RP R0, R9 ;  /* 0x0000000900007306 */ /* 0x000ea20000209400 */
[----:B------:R-:W3:Y:S01]  /*00d0*/  LDCU UR4, c[0x0][0x3bc] ;  /* 0x00007780ff0477ac */ /* 0x000ee20008000800 */
[----:B------:R-:W4:Y:S06]  /*00e0*/  LDCU.64 UR8, c[0x0][0x358] ;  /* 0x00006b00ff0877ac */ /* 0x000f2c0008000a00 */
[----:B--2---:R-:W2:Y:S01]  /*00f0*/  MUFU.RCP R0, R0 ;  /* 0x0000000000007308 */ /* 0x004ea20000001000 */
[----:B---3--:R-:W-:Y:S01]  /*0100*/  UIADD3 UR4, UPT, UPT, UR4, -0x1, URZ ;  /* 0xffffffff04047890 */ /* 0x008fe2000fffe0ff */
[----:B--2---:R-:W-:-:S06]  /*0110*/  VIADD R4, R0, 0xffffffe ;  /* 0x0ffffffe00047836 */ /* 0x004fcc0000000000 */
[----:B------:R2:W3:Y:S02]  /*0120*/  F2I.FTZ.U32.TRUNC.NTZ R5, R4 ;  /* 0x0000000400057305 */ /* 0x0004e4000021f000 */
[----:B--2---:R-:W-:Y:S02]  /*0130*/  HFMA2 R4, -RZ, RZ, 0, 0 ;  /* 0x00000000ff047431 */ /* 0x004fe400000001ff */
[----:B---3--:R-:W-:-:S04]  /*0140*/  IMAD.MOV R6, RZ, RZ, -R5 ;  /* 0x000000ffff067224 */ /* 0x008fc800078e0a05 */
[----:B------:R-:W-:Y:S01]  /*0150*/  IMAD R3, R6, R9, RZ ;  /* 0x0000000906037224 */ /* 0x000fe200078e02ff */
[----:B------:R-:W-:-:S03]  /*0160*/  IABS R6, R2 ;  /* 0x0000000200067213 */ /* 0x000fc60000000000 */
[----:B------:R-:W-:-:S04]  /*0170*/  IMAD.HI.U32 R5, R5, R3, R4 ;  /* 0x0000000305057227 */ /* 0x000fc800078e0004 */
[----:B0-----:R-:W-:Y:S02]  /*0180*/  IMAD R4, R7, UR5, RZ ;  /* 0x0000000507047c24 */ /* 0x001fe4000f8e02ff */
[----:B------:R-:W-:-:S04]  /*0190*/  IMAD.HI.U32 R3, R5, R6, RZ ;  /* 0x0000000605037227 */ /* 0x000fc800078e00ff */
[----:B------:R-:W-:-:S04]  /*01a0*/  IMAD.MOV R0, RZ, RZ, -R3 ;  /* 0x000000ffff007224 */ /* 0x000fc800078e0a03 */
[----:B------:R-:W-:-:S05]  /*01b0*/  IMAD R0, R9, R0, R6 ;  /* 0x0000000009007224 */ /* 0x000fca00078e0206 */
[----:B------:R-:W-:-:S13]  /*01c0*/  ISETP.GT.U32.AND P1, PT, R9, R0, PT ;  /* 0x000000000900720c */ /* 0x000fda0003f24070 */
[----:B------:R-:W-:Y:S01]  /*01d0*/  @!P1 IMAD.IADD R0, R0, 0x1, -R9 ;  /* 0x0000000100009824 */ /* 0x000fe200078e0a09 */
[----:B------:R-:W-:Y:S02]  /*01e0*/  @!P1 IADD3 R3, PT, PT, R3, 0x1, RZ ;  /* 0x0000000103039810 */ /* 0x000fe40007ffe0ff */
[----:B------:R-:W-:Y:S02]  /*01f0*/  ISETP.NE.AND P1, PT, R7, RZ, PT ;  /* 0x000000ff0700720c */ /* 0x000fe40003f25270 */
[----:B------:R-:W-:Y:S02]  /*0200*/  ISETP.GE.U32.AND P0, PT, R0, R9, PT ;  /* 0x000000090000720c */ /* 0x000fe40003f06070 */
[----:B------:R-:W-:-:S04]  /*0210*/  LOP3.LUT R0, R2, R7, RZ, 0x3c, !PT ;  /* 0x0000000702007212 */ /* 0x000fc800078e3cff */
[----:B------:R-:W-:-:S07]  /*0220*/  ISETP.GE.AND P2, PT, R0, RZ, PT ;  /* 0x000000ff0000720c */ /* 0x000fce0003f46270 */
[----:B------:R-:W-:-:S06]  /*0230*/  @P0 VIADD R3, R3, 0x1 ;  /* 0x0000000103030836 */ /* 0x000fcc0000000000 */
[----:B------:R-:W-:Y:S01]  /*0240*/  @!P2 IMAD.MOV R3, RZ, RZ, -R3 ;  /* 0x000000ffff03a224 */ /* 0x000fe200078e0a03 */
[----:B------:R-:W-:-:S04]  /*0250*/  @!P1 LOP3.LUT R3, RZ, R7, RZ, 0x33, !PT ;  /* 0x00000007ff039212 */ /* 0x000fc800078e33ff */
[C---:B------:R-:W-:Y:S01]  /*0260*/  IADD3 R5, PT, PT, -R3.reuse, RZ, RZ ;  /* 0x000000ff03057210 */ /* 0x040fe20007ffe1ff */
[----:B------:R-:W-:-:S04]  /*0270*/  IMAD R4, R3, R4, RZ ;  /* 0x0000000403047224 */ /* 0x000fc800078e02ff */
[C---:B------:R-:W-:Y:S02]  /*0280*/  IMAD R5, R7.reuse, R5, R2 ;  /* 0x0000000507057224 */ /* 0x040fe400078e0202 */
[----:B------:R-:W-:Y:S01]  /*0290*/  IMAD R0, R7, UR4, R4 ;  /* 0x0000000407007c24 */ /* 0x000fe2000f8e0204 */
[----:B------:R-:W0:Y:S03]  /*02a0*/  LDCU UR4, c[0x0][0x3ac] ;  /* 0x00007580ff0477ac */ /* 0x000e260008000800 */
[----:B------:R-:W-:-:S04]  /*02b0*/  IMAD.IADD R9, R5, 0x1, R0 ;  /* 0x0000000105097824 */ /* 0x000fc800078e0200 */
[----:B-1----:R-:W-:-:S06]  /*02c0*/  IMAD.WIDE R8, R9, 0x8, R24 ;  /* 0x0000000809087825 */ /* 0x002fcc00078e0218 */
[----:B----4-:R-:W2:Y:S01]  /*02d0*/  LDG.E.64 R8, desc[UR8][R8.64] ;  /* 0x0000000808087981 */ /* 0x010ea2000c1e1b00 */
[----:B0-----:R-:W-:-:S06]  /*02e0*/  UIADD3 UR4, UPT, UPT, UR4, -0x1, URZ ;  /* 0xffffffff04047890 */ /* 0x001fcc000fffe0ff */
[----:B------:R-:W-:-:S04]  /*02f0*/  IMAD R0, R7, UR4, R4 ;  /* 0x0000000407007c24 */ /* 0x000fc8000f8e0204 */
[----:B------:R-:W-:-:S04]  /*0300*/  IMAD.IADD R7, R5, 0x1, R0 ;  /* 0x0000000105077824 */ /* 0x000fc800078e0200 */
[----:B------:R-:W-:-:S05]  /*0310*/  IMAD.WIDE R24, R7, 0x8, R24 ;  /* 0x0000000807187825 */ /* 0x000fca00078e0218 */
[----:B------:R-:W3:Y:S01]  /*0320*/  LDG.E.64 R14, desc[UR8][R24.64] ;  /* 0x00000008180e7981 */ /* 0x000ee2000c1e1b00 */
[----:B------:R-:W-:Y:S01]  /*0330*/  MOV R6, 0x1 ;  /* 0x0000000100067802 */ /* 0x000fe20000000f00 */
[----:B------:R-:W-:Y:S01]  /*0340*/  BSSY.RECONVERGENT B0, `(.L_x_9) ;  /* 0x0000016000007945 */ /* 0x000fe20003800200 */
[----:B--2---:R-:W0:Y:S04]  /*0350*/  MUFU.RCP64H R7, R9 ;  /* 0x0000000900077308 */ /* 0x004e280000001800 */
[----:B0-----:R-:W-:Y:S01]  /*0360*/  DFMA R10, -R8, R6, 1 ;  /* 0x3ff00000080a742b */ /* 0x001fe20000000106 */
[----:B---3--:R-:W-:-:S07]  /*0370*/  FSETP.GEU.AND P1, PT, |R15|, 6.5827683646048100446e-37, PT ;  /* 0x036000000f00780b */ /* 0x008fce0003f2e200 */
        /* <DEDUP_REMOVED lines=9> */
[----:B------:R-:W-:Y:S05]  /*0410*/  @P0 BRA P1, `(.L_x_10) ;  /* 0x0000000000200947 */ /* 0x000fea0000800000 */
[----:B------:R-:W-:Y:S01]  /*0420*/  IMAD.MOV.U32 R10, RZ, RZ, R14 ;  /* 0x000000ffff0a7224 */ /* 0x000fe200078e000e */
[----:B------:R-:W-:Y:S01]  /*0430*/  MOV R14, R8 ;  /* 0x00000008000e7202 */ /* 0x000fe20000000f00 */
[----:B------:R-:W-:Y:S01]  /*0440*/  IMAD.MOV.U32 R11, RZ, RZ, R15 ;  /* 0x000000ffff0b7224 */ /* 0x000fe200078e000f */
[----:B------:R-:W-:Y:S01]  /*0450*/  MOV R0, 0x480 ;  /* 0x0000048000007802 */ /* 0x000fe20000000f00 */
[----:B------:R-:W-:-:S07]  /*0460*/  IMAD.MOV.U32 R15, RZ, RZ, R9 ;  /* 0x000000ffff0f7224 */ /* 0x000fce00078e0009 */
[----:B------:R-:W-:Y:S05]  /*0470*/  CALL.REL.NOINC `($__internal_1_$__cuda_sm20_div_rn_f64_full) ;  /* 0x0000001400c47944 */ /* 0x000fea0003c00000 */
[----:B------:R-:W-:Y:S01]  /*0480*/  IMAD.MOV.U32 R6, RZ, RZ, R10 ;  /* 0x000000ffff067224 */ /* 0x000fe200078e000a */
[----:B------:R-:W-:-:S07]  /*0490*/  MOV R7, R11 ;  /* 0x0000000b00077202 */ /* 0x000fce0000000f00 */
.L_x_10:
[----:B------:R-:W-:Y:S05]  /*04a0*/  BSYNC.RECONVERGENT B0 ;  /* 0x0000000000007941 */ /* 0x000fea0003800200 */
.L_x_9:
[----:B------:R-:W0:Y:S01]  /*04b0*/  LDCU UR4, c[0x0][0x3b0] ;  /* 0x00007600ff0477ac */ /* 0x000e220008000800 */
[----:B------:R-:W1:Y:S08]  /*04c0*/  LDC R11, c[0x0][0x3a4] ;  /* 0x0000e900ff0b7b82 */ /* 0x000e700000000800 */
[----:B------:R-:W2:Y:S08]  /*04d0*/  LDC.64 R12, c[0x0][0x380] ;  /* 0x0000e000ff0c7b82 */ /* 0x000eb00000000a00 */
[----:B------:R-:W3:Y:S01]  /*04e0*/  LDC.64 R26, c[0x0][0x398] ;  /* 0x0000e600ff1a7b82 */ /* 0x000ee20000000a00 */
[----:B0-----:R-:W-:-:S06]  /*04f0*/  UIADD3 UR4, UPT, UPT, UR4, -0x1, URZ ;  /* 0xffffffff04047890 */ /* 0x001fcc000fffe0ff */
[----:B-1----:R-:W-:-:S04]  /*0500*/  IMAD R0, R11, UR4, R4 ;  /* 0x000000040b007c24 */ /* 0x002fc8000f8e0204 */
[----:B------:R-:W-:Y:S02]  /*0510*/  IMAD.IADD R11, R5, 0x1, R0 ;  /* 0x00000001050b7824 */ /* 0x000fe400078e0200 */
[----:B--2---:R-:W-:-:S05]  /*0520*/  IMAD.WIDE R12, R2, 0x8, R12 ;  /* 0x00000008020c7825 */ /* 0x004fca00078e020c */
[----:B------:R0:W-:Y:S01]  /*0530*/  STG.E.64 desc[UR8][R12.64], R6 ;  /* 0x000000060c007986 */ /* 0x0001e2000c101b08 */
[----:B---3--:R-:W-:-:S05]  /*0540*/  IMAD.WIDE R26, R11, 0x8, R26 ;  /* 0x000000080b1a7825 */ /* 0x008fca00078e021a */
[----:B------:R-:W2:Y:S01]  /*0550*/  LDG.E.64 R10, desc[UR8][R26.64] ;  /* 0x000000081a0a7981 */ /* 0x000ea2000c1e1b00 */
[----:B------:R-:W1:Y:S01]  /*0560*/  MUFU.RCP64H R15, R9 ;  /* 0x00000009000f7308 */ /* 0x000e620000001800 */
[----:B------:R-:W-:Y:S01]  /*0570*/  IMAD.MOV.U32 R14, RZ, RZ, 0x1 ;  /* 0x00000001ff0e7424 */ /* 0x000fe200078e00ff */
[----:B------:R-:W-:Y:S05]  /*0580*/  BSSY.RECONVERGENT B0, `(.L_x_11) ;  /* 0x0000013000007945 */ /* 0x000fea0003800200 */
[----:B-1----:R-:W-:-:S08]  /*0590*/  DFMA R16, -R8, R14, 1 ;  /* 0x3ff000000810742b */ /* 0x002fd0000000010e */
[----:B------:R-:W-:-:S08]  /*05a0*/  DFMA R16, R16, R16, R16 ;  /* 0x000000101010722b */ /* 0x000fd00000000010 */
[----:B------:R-:W-:-:S08]  /*05b0*/  DFMA R16, R14, R16, R14 ;  /* 0x000000100e10722b */ /* 0x000fd0000000000e */
[----:B------:R-:W-:-:S08]  /*05c0*/  DFMA R14, -R8, R16, 1 ;  /* 0x3ff00000080e742b */ /* 0x000fd00000000110 */
[----:B------:R-:W-:-:S08]  /*05d0*/  DFMA R18, R16, R14, R16 ;  /* 0x0000000e1012722b */ /* 0x000fd00000000010 */
[----:B--2---:R-:W-:Y:S01]  /*05e0*/  DMUL R14, R18, R10 ;  /* 0x0000000a120e7228 */ /* 0x004fe20000000000 */
[----:B------:R-:W-:-:S07]  /*05f0*/  FSETP.GEU.AND P1, PT, |R11|, 6.5827683646048100446e-37, PT ;  /* 0x036000000b00780b */ /* 0x000fce0003f2e200 */
[----:B------:R-:W-:-:S08]  /*0600*/  DFMA R16, -R8, R14, R10 ;  /* 0x0000000e0810722b */ /* 0x000fd0000000010a */
[----:B0-----:R-:W-:-:S10]  /*0610*/  DFMA R6, R18, R16, R14 ;  /* 0x000000101206722b */ /* 0x001fd4000000000e */
[----:B------:R-:W-:-:S05]  /*0620*/  FFMA R0, RZ, R9, R7 ;  /* 0x00000009ff007223 */ /* 0x000fca0000000007 */
[----:B------:R-:W-:-:S13]  /*0630*/  FSETP.GT.AND P0, PT, |R0|, 1.469367938527859385e-39, PT ;  /* 0x001000000000780b */ /* 0x000fda0003f04200 */
[----:B------:R-:W-:Y:S05]  /*0640*/  @P0 BRA P1, `(.L_x_12) ;  /* 0x0000000000180947 */ /* 0x000fea0000800000 */
[----:B------:R-:W-:Y:S01]  /*0650*/  MOV R14, R8 ;  /* 0x00000008000e7202 */ /* 0x000fe20000000f00 */
[----:B------:R-:W-:Y:S01]  /*0660*/  IMAD.MOV.U32 R15, RZ, RZ, R9 ;  /* 0x000000ffff0f7224 */ /* 0x000fe200078e0009 */
[----:B------:R-:W-:-:S07]  /*0670*/  MOV R0, 0x690 ;  /* 0x0000069000007802 */ /* 0x000fce0000000f00 */
[----:B------:R-:W-:Y:S05]  /*0680*/  CALL.REL.NOINC `($__internal_1_$__cuda_sm20_div_rn_f64_full) ;  /* 0x0000001400407944 */ /* 0x000fea0003c00000 */
[----:B------:R-:W-:Y:S01]  /*0690*/  IMAD.MOV.U32 R6, RZ, RZ, R10 ;  /* 0x000000ffff067224 */ /* 0x000fe200078e000a */
[----:B------:R-:W-:-:S07]  /*06a0*/  MOV R7, R11 ;  /* 0x0000000b00077202 */ /* 0x000fce0000000f00 */
.L_x_12:
[----:B------:R-:W-:Y:S05]  /*06b0*/  BSYNC.RECONVERGENT B0 ;  /* 0x0000000000007941 */ /* 0x000fea0003800200 */
.L_x_11:
        /* <DEDUP_REMOVED lines=32> */
.L_x_14:
[----:B------:R-:W-:Y:S05]  /*08c0*/  BSYNC.RECONVERGENT B0 ;  /* 0x0000000000007941 */ /* 0x000fea0003800200 */
.L_x_13:
[----:B------:R-:W0:Y:S01]  /*08d0*/  LDCU UR4, c[0x0][0x3c4] ;  /* 0x00007880ff0477ac */ /* 0x000e220008000800 */
[----:B------:R-:W1:Y:S01]  /*08e0*/  LDC.64 R14, c[0x0][0x390] ;  /* 0x0000e400ff0e7b82 */ /* 0x000e620000000a00 */
[----:B0-----:R-:W-:Y:S01]  /*08f0*/  ISETP.NE.AND P0, PT, RZ, UR4, PT ;  /* 0x00000004ff007c0c */ /* 0x001fe2000bf05270 */
[----:B-1----:R-:W-:-:S05]  /*0900*/  IMAD.WIDE R14, R2, 0x8, R14 ;  /* 0x00000008020e7825 */ /* 0x002fca00078e020e */
[----:B------:R0:W-:Y:S07]  /*0910*/  STG.E.64 desc[UR8][R14.64], R6 ;  /* 0x000000060e007986 */ /* 0x0001ee000c101b08 */
[----:B------:R-:W2:Y:S04]  /*0920*/  @P0 LDG.E.64 R18, desc[UR8][R26.64] ;  /* 0x000000081a120981 */ /* 0x000ea8000c1e1b00 */
[----:B------:R-:W3:Y:S04]  /*0930*/  @P0 LDG.E.64 R16, desc[UR8][R24.64] ;  /* 0x0000000818100981 */ /* 0x000ee8000c1e1b00 */
[----:B------:R-:W4:Y:S04]  /*0940*/  @!P0 LDG.E.64 R12, desc[UR8][R26.64] ;  /* 0x000000081a0c8981 */ /* 0x000f28000c1e1b00 */
[----:B------:R-:W5:Y:S04]  /*0950*/  @P0 LDG.E.64 R28, desc[UR8][R28.64] ;  /* 0x000000081c1c0981 */ /* 0x000f68000c1e1b00 */
[----:B------:R1:W5:Y:S01]  /*0960*/  @!P0 LDG.E.64 R10, desc[UR8][R24.64] ;  /* 0x00000008180a8981 */ /* 0x000362000c1e1b00 */
[----:B------:R-:W0:Y:S01]  /*0970*/  MUFU.RCP64H R21, R9 ;  /* 0x0000000900157308 */ /* 0x000e220000001800 */
[----:B------:R-:W-:Y:S01]  /*0980*/  IMAD.MOV.U32 R20, RZ, RZ, 0x1 ;  /* 0x00000001ff147424 */ /* 0x000fe200078e00ff */
[----:B-1----:R-:W1:Y:S05]  /*0990*/  LDC.64 R24, c[0x0][0x3c8] ;  /* 0x0000f200ff187b82 */ /* 0x002e6a0000000a00 */
[----:B0-----:R-:W-:-:S08]  /*09a0*/  DFMA R22, -R8, R20, 1 ;  /* 0x3ff000000816742b */ /* 0x001fd00000000114 */
[----:B------:R-:W-:-:S08]  /*09b0*/  DFMA R22, R22, R22, R22 ;  /* 0x000000161616722b */ /* 0x000fd00000000016 */
[----:B------:R-:W-:-:S08]  /*09c0*/  DFMA R22, R20, R22, R20 ;  /* 0x000000161416722b */ /* 0x000fd00000000014 */
[----:B------:R-:W-:-:S08]  /*09d0*/  DFMA R6, -R8, R22, 1 ;  /* 0x3ff000000806742b */ /* 0x000fd00000000116 */
[----:B------:R-:W-:Y:S01]  /*09e0*/  DFMA R22, R22, R6, R22 ;  /* 0x000000061616722b */ /* 0x000fe20000000016 */
[----:B------:R-:W-:Y:S01]  /*09f0*/  BSSY.RECONVERGENT B0, `(.L_x_15) ;  /* 0x0000016000007945 */ /* 0x000fe20003800200 */
[----:B-1----:R-:W-:Y:S01]  /*0a00*/  IMAD.WIDE R24, R2, 0x8, R24 ;  /* 0x0000000802187825 */ /* 0x002fe200078e0218 */
[----:B--2---:R-:W-:-:S08]  /*0a10*/  @P0 DMUL R18, R18, R18 ;  /* 0x0000001212120228 */ /* 0x004fd00000000000 */
[----:B---3--:R-:W-:Y:S02]  /*0a20*/  @P0 DFMA R18, R16, R16, R18 ;  /* 0x000000101012022b */ /* 0x008fe40000000012 */
[----:B----4-:R-:W-:-:S06]  /*0a30*/  @!P0 DMUL R12, R12, R12 ;  /* 0x0000000c0c0c8228 */ /* 0x010fcc0000000000 */
[----:B-----5:R-:W-:Y:S02]  /*0a40*/  @P0 DFMA R14, R28, R28, R18 ;  /* 0x0000001c1c0e022b */ /* 0x020fe40000000012 */
[----:B------:R-:W-:-:S08]  /*0a50*/  @!P0 DFMA R14, R10, R10, R12 ;  /* 0x0000000a0a0e822b */ /* 0x000fd0000000000c */
[----:B------:R-:W-:-:S08]  /*0a60*/  DMUL R6, R22, R14 ;  /* 0x0000000e16067228 */ /* 0x000fd00000000000 */
[----:B------:R-:W-:-:S08]  /*0a70*/  DFMA R10, -R8, R6, R14 ;  /* 0x00000006080a722b */ /* 0x000fd0000000010e */
[----:B------:R-:W-:Y:S01]  /*0a80*/  DFMA R6, R22, R10, R6 ;  /* 0x0000000a1606722b */ /* 0x000fe20000000006 */
[----:B------:R-:W-:-:S09]  /*0a90*/  FSETP.GEU.AND P1, PT, |R15|, 6.5827683646048100446e-37, PT ;  /* 0x036000000f00780b */ /* 0x000fd20003f2e200 */
        /* <DEDUP_REMOVED lines=9> */
[----:B------:R-:W-:Y:S01]  /*0b30*/  MOV R6, R10 ;  /* 0x0000000a00067202 */ /* 0x000fe20000000f00 */
[----:B------:R-:W-:-:S07]  /*0b40*/  IMAD.MOV.U32 R7, RZ, RZ, R11 ;  /* 0x000000ffff077224 */ /* 0x000fce00078e000b */
.L_x_16:
[----:B------:R-:W-:Y:S05]  /*0b50*/  BSYNC.RECONVERGENT B0 ;  /* 0x0000000000007941 */ /* 0x000fea0003800200 */
.L_x_15:
[----:B------:R-:W0:Y:S01]  /*0b60*/  LDCU UR4, c[0x0][0x3b8] ;  /* 0x00007700ff0477ac */ /* 0x000e220008000800 */
[----:B------:R-:W1:Y:S01]  /*0b70*/  LDC R13, c[0x0][0x3a4] ;  /* 0x0000e900ff0d7b82 */ /* 0x000e620000000800 */
[----:B------:R-:W-:-:S07]  /*0b80*/  DMUL R6, R6, 0.5 ;  /* 0x3fe0000006067828 */ /* 0x000fce0000000000 */
[----:B------:R-:W2:Y:S01]  /*0b90*/  LDC.64 R10, c[0x0][0x398] ;  /* 0x0000e600ff0a7b82 */ /* 0x000ea20000000a00 */
[----:B------:R3:W-:Y:S01]  /*0ba0*/  STG.E.64 desc[UR8][R24.64], R6 ;  /* 0x0000000618007986 */ /* 0x0007e2000c101b08 */
[----:B0-----:R-:W-:-:S06]  /*0bb0*/  UIADD3 UR4, UPT, UPT, UR4, -0x1, URZ ;  /* 0xffffffff04047890 */ /* 0x001fcc000fffe0ff */
[----:B-1----:R-:W-:-:S04]  /*0bc0*/  IMAD R4, R13, UR4, R4 ;  /* 0x000000040d047c24 */ /* 0x002fc8000f8e0204 */
[----:B------:R-:W-:-:S04]  /*0bd0*/  IMAD.IADD R5, R5, 0x1, R4 ;  /* 0x0000000105057824 */ /* 0x000fc800078e0204 */
[----:B--2---:R-:W-:-:S06]  /*0be0*/  IMAD.WIDE R4, R5, 0x8, R10 ;  /* 0x0000000805047825 */ /* 0x004fcc00078e020a */
[----:B------:R-:W2:Y:S01]  /*0bf0*/  LDG.E.64 R4, desc[UR8][R4.64] ;  /* 0x0000000804047981 */ /* 0x000ea2000c1e1b00 */
[----:B------:R-:W0:Y:S01]  /*0c00*/  MUFU.RCP64H R11, R9 ;  /* 0x00000009000b7308 */ /* 0x000e220000001800 */
[----:B------:R-:W-:Y:S01]  /*0c10*/  MOV R10, 0x1 ;  /* 0x00000001000a7802 */ /* 0x000fe20000000f00 */
[----:B------:R-:W-:Y:S05]  /*0c20*/  BSSY.RECONVERGENT B0, `(.L_x_17) ;  /* 0x0000018000007945 */ /* 0x000fea0003800200 */
[----:B0-----:R-:W-:-:S08]  /*0c30*/  DFMA R12, -R8, R10, 1 ;  /* 0x3ff00000080c742b */ /* 0x001fd0000000010a */
[----:B------:R-:W-:-:S08]  /*0c40*/  DFMA R12, R12, R12, R12 ;  /* 0x0000000c0c0c722b */ /* 0x000fd0000000000c */
[----:B------:R-:W-:-:S08]  /*0c50*/  DFMA R12, R10, R12, R10 ;  /* 0x0000000c0a0c722b */ /* 0x000fd0000000000a */
[----:B------:R-:W-:-:S08]  /*0c60*/  DFMA R10, -R8, R12, 1 ;  /* 0x3ff00000080a742b */ /* 0x000fd0000000010c */
[----:B------:R-:W-:Y:S02]  /*0c70*/  DFMA R14, R12, R10, R12 ;  /* 0x0000000a0c0e722b */ /* 0x000fe4000000000c */
[----:B--2---:R-:W-:Y:S01]  /*0c80*/  DADD R12, -R6, R4 ;  /* 0x00000000060c7229 */ /* 0x004fe20000000104 */
[----:B------:R-:W0:Y:S07]  /*0c90*/  LDC.64 R4, c[0x0][0x3d0] ;  /* 0x0000f400ff047b82 */ /* 0x000e2e0000000a00 */
[----:B------:R-:W-:-:S02]  /*0ca0*/  DMUL R10, R14, R12 ;  /* 0x0000000c0e0a7228 */ /* 0x000fc40000000000 */
[----:B------:R-:W-:-:S06]  /*0cb0*/  FSETP.GEU.AND P1, PT, |R13|, 6.5827683646048100446e-37, PT ;  /* 0x036000000d00780b */ /* 0x000fcc0003f2e200 */
[----:B---3--:R-:W-:-:S08]  /*0cc0*/  DFMA R6, -R8, R10, R12 ;  /* 0x0000000a0806722b */ /* 0x008fd0000000010c */
[----:B------:R-:W-:Y:S01]  /*0cd0*/  DFMA R6, R14, R6, R10 ;  /* 0x000000060e06722b */ /* 0x000fe2000000000a */
[----:B0-----:R-:W-:-:S09]  /*0ce0*/  IMAD.WIDE R4, R2, 0x8, R4 ;  /* 0x0000000802047825 */ /* 0x001fd200078e0204 */
        /* <DEDUP_REMOVED lines=11> */
.L_x_18:
[----:B------:R-:W-:Y:S05]  /*0da0*/  BSYNC.RECONVERGENT B0 ;  /* 0x0000000000007941 */ /* 0x000fea0003800200 */
.L_x_17:
[----:B------:R-:W0:Y:S01]  /*0db0*/  LDC.64 R10, c[0x0][0x3e8] ;  /* 0x0000fa00ff0a7b82 */ /* 0x000e220000000a00 */
[----:B------:R1:W-:Y:S01]  /*0dc0*/  STG.E.64 desc[UR8][R4.64], R6 ;  /* 0x0000000604007986 */ /* 0x0003e2000c101b08 */
[----:B0-----:R-:W-:-:S05]  /*0dd0*/  IMAD.WIDE R10, R2, 0x8, R10 ;  /* 0x00000008020a7825 */ /* 0x001fca00078e020a */
[----:B------:R-:W2:Y:S01]  /*0de0*/  LDG.E.64 R12, desc[UR8][R10.64] ;  /* 0x000000080a0c7981 */ /* 0x000ea2000c1e1b00 */
[----:B------:R-:W-:Y:S01]  /*0df0*/  IMAD.MOV.U32 R14, RZ, RZ, 0x1 ;  /* 0x00000001ff0e7424 */ /* 0x000fe200078e00ff */
[----:B------:R-:W-:Y:S01]  /*0e00*/  FSETP.GEU.AND P1, PT, |R9|, 6.5827683646048100446e-37, PT ;  /* 0x036000000900780b */ /* 0x000fe20003f2e200 */
[----:B------:R-:W-:Y:S01]  /*0e10*/  BSSY.RECONVERGENT B0, `(.L_x_19) ;  /* 0x0000015000007945 */ /* 0x000fe20003800200 */
[----:B--2---:R-:W0:Y:S03]  /*0e20*/  MUFU.RCP64H R15, R13 ;  /* 0x0000000d000f7308 */ /* 0x004e260000001800 */
[----:B0-----:R-:W-:-:S08]  /*0e30*/  DFMA R16, -R12, R14, 1 ;  /* 0x3ff000000c10742b */ /* 0x001fd0000000010e */
[----:B------:R-:W-:-:S08]  /*0e40*/  DFMA R16, R16, R16, R16 ;  /* 0x000000101010722b */ /* 0x000fd00000000010 */
[----:B------:R-:W-:-:S08]  /*0e50*/  DFMA R16, R14, R16, R14 ;  /* 0x000000100e10722b */ /* 0x000fd0000000000e */
[----:B------:R-:W-:-:S08]  /*0e60*/  DFMA R14, -R12, R16, 1 ;  /* 0x3ff000000c0e742b */ /* 0x000fd00000000110 */
[----:B------:R-:W-:-:S08]  /*0e70*/  DFMA R14, R16, R14, R16 ;  /* 0x0000000e100e722b */ /* 0x000fd00000000010 */
[----:B------:R-:W-:-:S08]  /*0e80*/  DMUL R16, R8, R14 ;  /* 0x0000000e08107228 */ /* 0x000fd00000000000 */
[----:B------:R-:W-:-:S08]  /*0e90*/  DFMA R18, -R12, R16, R8 ;  /* 0x000000100c12722b */ /* 0x000fd00000000108 */
[----:B-1----:R-:W-:-:S10]  /*0ea0*/  DFMA R6, R14, R18, R16 ;  /* 0x000000120e06722b */ /* 0x002fd40000000010 */
        /* <DEDUP_REMOVED lines=11> */
.L_x_20:
[----:B------:R-:W-:Y:S05]  /*0f60*/  BSYNC.RECONVERGENT B0 ;  /* 0x0000000000007941 */ /* 0x000fea0003800200 */
.L_x_19:
[----:B------:R-:W0:Y:S01]  /*0f70*/  LDC.64 R8, c[0x0][0x3f0] ;  /* 0x0000fc00ff087b82 */ /* 0x000e220000000a00 */
[----:B------:R-:W-:Y:S01]  /*0f80*/  IABS R19, R2 ;  /* 0x0000000200137213 */ /* 0x000fe20000000000 */
[----:B------:R-:W1:Y:S01]  /*0f90*/  LDCU UR6, c[0x0][0x3a4] ;  /* 0x00007480ff0677ac */ /* 0x000e620008000800 */
[----:B------:R-:W2:Y:S05]  /*0fa0*/  LDCU UR5, c[0x0][0x4a4] ;  /* 0x00009480ff0577ac */ /* 0x000eaa0008000800 */
[----:B------:R-:W3:Y:S01]  /*0fb0*/  LDC R0, c[0x0][0x3f8] ;  /* 0x0000fe00ff007b82 */ /* 0x000ee20000000800 */
[----:B------:R-:W4:Y:S01]  /*0fc0*/  LDCU UR4, c[0x0][0x3e0] ;  /* 0x00007c00ff0477ac */ /* 0x000f220008000800 */
[-C--:B0-----:R-:W-:Y:S01]  /*0fd0*/  IABS R10, R8.reuse ;  /* 0x00000008000a7213 */ /* 0x081fe20000000000 */
[----:B------:R-:W-:Y:S01]  /*0fe0*/  IMAD R5, R9, R8, RZ ;  /* 0x0000000809057224 */ /* 0x000fe200078e02ff */
[----:B------:R-:W-:-:S02]  /*0ff0*/  IABS R18, R9 ;  /* 0x0000000900127213 */ /* 0x000fc40000000000 */
[----:B------:R-:W0:Y:S01]  /*1000*/  I2F.RP R16, R10 ;  /* 0x0000000a00107306 */ /* 0x000e220000209400 */
[----:B----4-:R-:W-:Y:S01]  /*1010*/  UIADD3 UR4, UPT, UPT, UR4, -0x1, URZ ;  /* 0xffffffff04047890 */ /* 0x010fe2000fffe0ff */
[----:B------:R-:W-:-:S06]  /*1020*/  IABS R11, R5 ;  /* 0x00000005000b7213 */ /* 0x000fcc0000000000 */
[----:B------:R-:W4:Y:S08]  /*1030*/  I2F.RP R4, R11 ;  /* 0x0000000b00047306 */ /* 0x000f300000209400 */
[----:B0-----:R-:W0:Y:S08]  /*1040*/  MUFU.RCP R16, R16 ;  /* 0x0000001000107308 */ /* 0x001e300000001000 */
[----:B----4-:R-:W4:Y:S01]  /*1050*/  MUFU.RCP R4, R4 ;  /* 0x0000000400047308 */ /* 0x010f220000001000 */
[----:B0-----:R-:W-:-:S07]  /*1060*/  VIADD R14, R16, 0xffffffe ;  /* 0x0ffffffe100e7836 */ /* 0x001fce0000000000 */
[----:B------:R0:W1:Y:S01]  /*1070*/  F2I.FTZ.U32.TRUNC.NTZ R15, R14 ;  /* 0x0000000e000f7305 */ /* 0x000062000021f000 */
[----:B----4-:R-:W-:Y:S02]  /*1080*/  IADD3 R12, PT, PT, R4, 0xffffffe, RZ ;  /* 0x0ffffffe040c7810 */ /* 0x010fe40007ffe0ff */
[----:B---3--:R-:W-:-:S05]  /*1090*/  IABS R4, R0 ;  /* 0x0000000000047213 */ /* 0x008fca0000000000 */
[----:B------:R3:W4:Y:S01]  /*10a0*/  F2I.FTZ.U32.TRUNC.NTZ R13, R12 ;  /* 0x0000000c000d7305 */ /* 0x000722000021f000 */
[----:B0-----:R-:W-:Y:S02]  /*10b0*/  HFMA2 R14, -RZ, RZ, 0, 0 ;  /* 0x00000000ff0e7431 */ /* 0x001fe400000001ff */
[----:B-1----:R-:W-:Y:S02]  /*10c0*/  IMAD.MOV R17, RZ, RZ, -R15 ;  /* 0x000000ffff117224 */ /* 0x002fe400078e0a0f */
[----:B---3--:R-:W-:Y:S02]  /*10d0*/  IMAD.MOV.U32 R12, RZ, RZ, RZ ;  /* 0x000000ffff0c7224 */ /* 0x008fe400078e00ff */
[----:B------:R-:W-:Y:S02]  /*10e0*/  IMAD R17, R17, R10, RZ ;  /* 0x0000000a11117224 */ /* 0x000fe400078e02ff */
[----:B----4-:R-:W-:Y:S02]  /*10f0*/  IMAD.MOV R16, RZ, RZ, -R13 ;  /* 0x000000ffff107224 */ /* 0x010fe400078e0a0d */
[----:B------:R-:W-:-:S02]  /*1100*/  IMAD.HI.U32 R14, R15, R17, R14 ;  /* 0x000000110f0e7227 */ /* 0x000fc400078e000e */
[----:B------:R-:W0:Y:S02]  /*1110*/  I2F.RP R15, R4 ;  /* 0x00000004000f7306 */ /* 0x000e240000209400 */
[----:B------:R-:W-:Y:S01]  /*1120*/  IMAD R17, R16, R11, RZ ;  /* 0x0000000b10117224 */ /* 0x000fe200078e02ff */
[----:B------:R-:W-:-:S03]  /*1130*/  IABS R16, R5 ;  /* 0x0000000500107213 */ /* 0x000fc60000000000 */
[----:B------:R-:W-:Y:S01]  /*1140*/  IMAD.HI.U32 R13, R13, R17, R12 ;  /* 0x000000110d0d7227 */ /* 0x000fe200078e000c */
[----:B------:R-:W-:-:S03]  /*1150*/  IADD3 R20, PT, PT, RZ, -R16, RZ ;  /* 0x80000010ff147210 */ /* 0x000fc60007ffe0ff */
[----:B------:R-:W-:Y:S02]  /*1160*/  IMAD.MOV.U32 R12, RZ, RZ, R18 ;  /* 0x000000ffff0c7224 */ /* 0x000fe400078e0012 */
[-C--:B------:R-:W-:Y:S02]  /*1170*/  IMAD.HI.U32 R13, R13, R19.reuse, RZ ;  /* 0x000000130d0d7227 */ /* 0x080fe400078e00ff */
[----:B------:R-:W1:Y:S02]  /*1180*/  I2F.RP R18, R12 ;  /* 0x0000000c00127306 */ /* 0x000e640000209400 */
[----:B------:R-:W-:-:S04]  /*1190*/  IMAD.HI.U32 R16, R14, R19, RZ ;  /* 0x000000130e107227 */ /* 0x000fc800078e00ff */
[--C-:B------:R-:W-:Y:S02]  /*11a0*/  IMAD R14, R13, R20, R19.reuse ;  /* 0x000000140d0e7224 */ /* 0x100fe400078e0213 */
[----:B------:R-:W-:Y:S01]  /*11b0*/  IMAD.MOV R17, RZ, RZ, -R16 ;  /* 0x000000ffff117224 */ /* 0x000fe200078e0a10 */
[----:B0-----:R-:W0:Y:S02]  /*11c0*/  MUFU.RCP R15, R15 ;  /* 0x0000000f000f7308 */ /* 0x001e240000001000 */
[----:B------:R-:W-:Y:S01]  /*11d0*/  ISETP.GT.U32.AND P3, PT, R11, R14, PT ;  /* 0x0000000e0b00720c */ /* 0x000fe20003f64070 */
[----:B------:R-:W-:-:S05]  /*11e0*/  IMAD R17, R10, R17, R19 ;  /* 0x000000110a117224 */ /* 0x000fca00078e0213 */
[----:B------:R-:W-:Y:S01]  /*11f0*/  ISETP.GT.U32.AND P0, PT, R10, R17, PT ;  /* 0x000000110a00720c */ /* 0x000fe20003f04070 */
[----:B-1----:R-:W1:Y:S06]  /*1200*/  MUFU.RCP R18, R18 ;  /* 0x0000001200127308 */ /* 0x002e6c0000001000 */
[----:B------:R-:W-:Y:S01]  /*1210*/  @!P3 IMAD.IADD R14, R14, 0x1, -R11 ;  /* 0x000000010e0eb824 */ /* 0x000fe200078e0a0b */
[----:B------:R-:W-:Y:S02]  /*1220*/  @!P3 IADD3 R13, PT, PT, R13, 0x1, RZ ;  /* 0x000000010d0db810 */ /* 0x000fe40007ffe0ff */
[----:B------:R-:W-:-:S02]  /*1230*/  ISETP.NE.AND P3, PT, R5, RZ, PT ;  /* 0x000000ff0500720c */ /* 0x000fc40003f65270 */
[----:B------:R-:W-:Y:S01]  /*1240*/  ISETP.GE.U32.AND P4, PT, R14, R11, PT ;  /* 0x0000000b0e00720c */ /* 0x000fe20003f86070 */
[----:B------:R-:W-:Y:S01]  /*1250*/  @!P0 IMAD.IADD R17, R17, 0x1, -R10 ;  /* 0x0000000111118824 */ /* 0x000fe200078e0a0a */
[----:B0-----:R-:W-:Y:S01]  /*1260*/  IADD3 R11, PT, PT, R15, 0xffffffe, RZ ;  /* 0x0ffffffe0f0b7810 */ /* 0x001fe20007ffe0ff */
[----:B------:R-:W-:Y:S01]  /*1270*/  @!P0 VIADD R16, R16, 0x1 ;  /* 0x0000000110108836 */ /* 0x000fe20000000000 */
[----:B------:R-:W-:Y:S02]  /*1280*/  LOP3.LUT R14, R2, R5, RZ, 0x3c, !PT ;  /* 0x00000005020e7212 */ /* 0x000fe400078e3cff */
[----:B------:R-:W-:Y:S02]  /*1290*/  ISETP.GE.U32.AND P2, PT, R17, R10, PT ;  /* 0x0000000a1100720c */ /* 0x000fe40003f46070 */
[----:B------:R-:W0:Y:S01]  /*12a0*/  F2I.FTZ.U32.TRUNC.NTZ R11, R11 ;  /* 0x0000000b000b7305 */ /* 0x000e22000021f000 */
[----:B------:R-:W-:Y:S01]  /*12b0*/  ISETP.GE.AND P1, PT, R14, RZ, PT ;  /* 0x000000ff0e00720c */ /* 0x000fe20003f26270 */
[----:B-1----:R-:W-:Y:S01]  /*12c0*/  VIADD R14, R18, 0xffffffe ;  /* 0x0ffffffe120e7836 */ /* 0x002fe20000000000 */
[----:B------:R-:W-:-:S02]  /*12d0*/  LOP3.LUT R10, R2, R8, RZ, 0x3c, !PT ;  /* 0x00000008020a7212 */ /* 0x000fc400078e3cff */
[----:B------:R-:W-:Y:S01]  /*12e0*/  @P4 VIADD R13, R13, 0x1 ;  /* 0x000000010d0d4836 */ /* 0x000fe20000000000 */
[----:B------:R-:W-:Y:S02]  /*12f0*/  ISETP.NE.AND P0, PT, R8, RZ, PT ;  /* 0x000000ff0800720c */ /* 0x000fe40003f05270 */
[----:B------:R1:W3:Y:S01]  /*1300*/  F2I.FTZ.U32.TRUNC.NTZ R15, R14 ;  /* 0x0000000e000f7305 */ /* 0x0002e2000021f000 */
[----:B------:R-:W-:Y:S01]  /*1310*/  ISETP.GE.AND P4, PT, R10, RZ, PT ;  /* 0x000000ff0a00720c */ /* 0x000fe20003f86270 */
[----:B------:R-:W-:Y:S02]  /*1320*/  IMAD.MOV.U32 R10, RZ, RZ, RZ ;  /* 0x000000ffff0a7224 */ /* 0x000fe400078e00ff */
[----:B------:R-:W-:Y:S02]  /*1330*/  @P2 VIADD R16, R16, 0x1 ;  /* 0x0000000110102836 */ /* 0x000fe40000000000 */
[----:B------:R-:W-:Y:S01]  /*1340*/  @!P1 IMAD.MOV R13, RZ, RZ, -R13 ;  /* 0x000000ffff0d9224 */ /* 0x000fe200078e0a0d */
[----:B0-----:R-:W-:-:S02]  /*1350*/  IADD3 R17, PT, PT, RZ, -R11, RZ ;  /* 0x8000000bff117210 */ /* 0x001fc40007ffe0ff */
[----:B------:R-:W-:Y:S02]  /*1360*/  @!P3 LOP3.LUT R13, RZ, R5, RZ, 0x33, !PT ;  /* 0x00000005ff0db212 */ /* 0x000fe400078e33ff */
[----:B------:R-:W-:Y:S01]  /*1370*/  MOV R5, R16 ;  /* 0x0000001000057202 */ /* 0x000fe20000000f00 */
[----:B------:R-:W-:Y:S01]  /*1380*/  IMAD R17, R17, R4, RZ ;  /* 0x0000000411117224 */ /* 0x000fe200078e02ff */
[----:B-1----:R-:W-:Y:S01]  /*1390*/  IABS R14, R13 ;  /* 0x0000000d000e7213 */ /* 0x002fe20000000000 */
[----:B---3--:R-:W-:Y:S01]  /*13a0*/  IMAD.MOV R19, RZ, RZ, -R15 ;  /* 0x000000ffff137224 */ /* 0x008fe200078e0a0f */
[----:B------:R-:W-:Y:S01]  /*13b0*/  @!P4 IADD3 R5, PT, PT, -R5, RZ, RZ ;  /* 0x000000ff0505c210 */ /* 0x000fe20007ffe1ff */
[----:B------:R-:W-:Y:S01]  /*13c0*/  IMAD.HI.U32 R10, R11, R17, R10 ;  /* 0x000000110b0a7227 */ /* 0x000fe200078e000a */
[----:B------:R-:W-:Y:S02]  /*13d0*/  @!P0 LOP3.LUT R5, RZ, R8, RZ, 0x33, !PT ;  /* 0x00000008ff058212 */ /* 0x000fe400078e33ff */
[----:B------:R-:W-:Y:S01]  /*13e0*/  ISETP.NE.AND P3, PT, R9, RZ, PT ;  /* 0x000000ff0900720c */ /* 0x000fe20003f65270 */
[----:B------:R-:W-:Y:S01]  /*13f0*/  IMAD.MOV.U32 R11, RZ, RZ, R14 ;  /* 0x000000ffff0b7224 */ /* 0x000fe200078e000e */
[----:B------:R-:W-:Y:S01]  /*1400*/  IABS R16, R5 ;  /* 0x0000000500107213 */ /* 0x000fe20000000000 */
[----:B------:R-:W-:Y:S01]  /*1410*/  IMAD R17, R19, R12, RZ ;  /* 0x0000000c13117224 */ /* 0x000fe200078e02ff */
[----:B------:R-:W-:Y:S01]  /*1420*/  ISETP.GE.AND P4, PT, R5, RZ, PT ;  /* 0x000000ff0500720c */ /* 0x000fe20003f86270 */
[----:B------:R-:W-:Y:S01]  /*1430*/  IMAD.MOV.U32 R14, RZ, RZ, RZ ;  /* 0x000000ffff0e7224 */ /* 0x000fe200078e00ff */
[----:B------:R-:W0:Y:S01]  /*1440*/  LDC R19, c[0x0][0x4a0] ;  /* 0x00012800ff137b82 */ /* 0x000e220000000800 */
[----:B------:R-:W-:-:S04]  /*1450*/  IMAD.HI.U32 R10, R10, R11, RZ ;  /* 0x0000000b0a0a7227 */ /* 0x000fc800078e00ff */
[----:B------:R-:W-:Y:S01]  /*1460*/  IMAD.HI.U32 R14, R15, R17, R14 ;  /* 0x000000110f0e7227 */ /* 0x000fe200078e000e */
[----:B------:R-:W-:-:S03]  /*1470*/  MOV R15, R16 ;  /* 0x00000010000f7202 */ /* 0x000fc60000000f00 */
[----:B------:R-:W-:Y:S02]  /*1480*/  IMAD.MOV R10, RZ, RZ, -R10 ;  /* 0x000000ffff0a7224 */ /* 0x000fe400078e0a0a */
[----:B------:R-:W-:-:S04]  /*1490*/  IMAD.HI.U32 R14, R14, R15, RZ ;  /* 0x0000000f0e0e7227 */ /* 0x000fc800078e00ff */
[C---:B------:R-:W-:Y:S02]  /*14a0*/  IMAD R11, R4.reuse, R10, R11 ;  /* 0x0000000a040b7224 */ /* 0x040fe400078e020b */
[----:B------:R-:W-:Y:S02]  /*14b0*/  IMAD.MOV R14, RZ, RZ, -R14 ;  /* 0x000000ffff0e7224 */ /* 0x000fe400078e0a0e */
[----:B------:R-:W-:Y:S01]  /*14c0*/  IMAD.MOV R5, RZ, RZ, -R5 ;  /* 0x000000ffff057224 */ /* 0x000fe200078e0a05 */
[----:B------:R-:W-:Y:S01]  /*14d0*/  ISETP.GT.U32.AND P0, PT, R4, R11, PT ;  /* 0x0000000b0400720c */ /* 0x000fe20003f04070 */
[----:B------:R-:W-:Y:S02]  /*14e0*/  IMAD R15, R12, R14, R15 ;  /* 0x0000000e0c0f7224 */ /* 0x000fe400078e020f */
[----:B------:R-:W-:-:S03]  /*14f0*/  IMAD R5, R8, R5, R2 ;  /* 0x0000000508057224 */ /* 0x000fc600078e0202 */
[----:B------:R-:W-:-:S07]  /*1500*/  ISETP.GT.U32.AND P1, PT, R12, R15, PT ;  /* 0x0000000f0c00720c */ /* 0x000fce0003f24070 */
[----:B------:R-:W-:-:S04]  /*1510*/  @!P0 IADD3 R11, PT, PT, R11, -R4, RZ ;  /* 0x800000040b0b8210 */ /* 0x000fc80007ffe0ff */
[----:B------:R-:W-:Y:S02]  /*1520*/  ISETP.GT.U32.AND P2, PT, R4, R11, PT ;  /* 0x0000000b0400720c */ /* 0x000fe40003f44070 */
[----:B------:R-:W-:Y:S01]  /*1530*/  @!P1 IMAD.IADD R15, R15, 0x1, -R12 ;  /* 0x000000010f0f9824 */ /* 0x000fe200078e0a0c */
[----:B------:R-:W-:-:S04]  /*1540*/  ISETP.GE.AND P1, PT, R13, RZ, PT ;  /* 0x000000ff0d00720c */ /* 0x000fc80003f26270 */
[----:B------:R-:W-:-:S06]  /*1550*/  ISETP.GT.U32.AND P0, PT, R12, R15, PT ;  /* 0x0000000f0c00720c */ /* 0x000fcc0003f04070 */
[----:B------:R-:W-:Y:S01]  /*1560*/  @!P2 IMAD.IADD R11, R11, 0x1, -R4 ;  /* 0x000000010b0ba824 */ /* 0x000fe200078e0a04 */
[----:B------:R-:W-:-:S04]  /*1570*/  ISETP.NE.AND P2, PT, R0, RZ, PT ;  /* 0x000000ff0000720c */ /* 0x000fc80003f45270 */
[----:B------:R-:W-:Y:S02]  /*1580*/  MOV R21, R11 ;  /* 0x0000000b00157202 */ /* 0x000fe40000000f00 */
[----:B------:R-:W-:Y:S01]  /*1590*/  @!P0 IMAD.IADD R15, R15, 0x1, -R12 ;  /* 0x000000010f0f8824 */ /* 0x000fe200078e0a0c */
[----:B------:R-:W1:Y:S02]  /*15a0*/  LDC.64 R10, c[0x0][0x3d0] ;  /* 0x0000f400ff0a7b82 */ /* 0x000e640000000a00 */
[----:B------:R-:W-:Y:S02]  /*15b0*/  @!P1 IMAD.MOV R21, RZ, RZ, -R21 ;  /* 0x000000ffff159224 */ /* 0x000fe400078e0a15 */
[----:B------:R-:W-:Y:S01]  /*15c0*/  MOV R17, R15 ;  /* 0x0000000f00117202 */ /* 0x000fe20000000f00 */
[----:B0-----:R-:W-:Y:S01]  /*15d0*/  IMAD R15, R19, UR4, R2 ;  /* 0x00000004130f7c24 */ /* 0x001fe2000f8e0202 */
[----:B------:R-:W-:Y:S01]  /*15e0*/  @!P2 LOP3.LUT R21, RZ, R0, RZ, 0x33, !PT ;  /* 0x00000000ff15a212 */ /* 0x000fe200078e33ff */
[----:B------:R-:W-:Y:S01]  /*15f0*/  IMAD R0, R3, UR6, RZ ;  /* 0x0000000603007c24 */ /* 0x000fe2000f8e02ff */
[----:B------:R-:W0:Y:S01]  /*1600*/  LDC.64 R12, c[0x0][0x3d8] ;  /* 0x0000f600ff0c7b82 */ /* 0x000e220000000a00 */
[----:B------:R-:W-:Y:S01]  /*1610*/  @!P4 IMAD.MOV R17, RZ, RZ, -R17 ;  /* 0x000000ffff11c224 */ /* 0x000fe200078e0a11 */
[----:B------:R-:W-:Y:S01]  /*1620*/  @!P3 LOP3.LUT R17, RZ, R9, RZ, 0x33, !PT ;  /* 0x00000009ff11b212 */ /* 0x000fe200078e33ff */
[----:B--2---:R-:W-:-:S04]  /*1630*/  IMAD R0, R21, UR5, R0 ;  /* 0x0000000515007c24 */ /* 0x004fc8000f8e0200 */
[----:B------:R-:W-:-:S05]  /*1640*/  IMAD R0, R17, R8, R0 ;  /* 0x0000000811007224 */ /* 0x000fca00078e0200 */
[----:B------:R-:W-:-:S05]  /*1650*/  IADD3 R4, PT, PT, R5, R0, RZ ;  /* 0x0000000005047210 */ /* 0x000fca0007ffe0ff */
[----:B-1----:R-:W-:-:S04]  /*1660*/  IMAD.WIDE R10, R4, 0x8, R10 ;  /* 0x00000008040a7825 */ /* 0x002fc800078e020a */
[----:B0-----:R-:W-:-:S05]  /*1670*/  IMAD.WIDE R14, R15, 0x8, R12 ;  /* 0x000000080f0e7825 */ /* 0x001fca00078e020c */
[----:B------:R0:W-:Y:S04]  /*1680*/  STG.E.64 desc[UR8][R14.64], R6 ;  /* 0x000000060e007986 */ /* 0x0001e8000c101b08 */
[----:B------:R-:W2:Y:S01]  /*1690*/  LDG.E.64 R10, desc[UR8][R10.64] ;  /* 0x000000080a0a7981 */ /* 0x000ea2000c1e1b00 */
[----:B------:R-:W-:Y:S01]  /*16a0*/  IMAD R0, R19, UR4, RZ ;  /* 0x0000000413007c24 */ /* 0x000fe2000f8e02ff */
[----:B------:R-:W0:Y:S03]  /*16b0*/  LDCU UR4, c[0x0][0x48c] ;  /* 0x00009180ff0477ac */ /* 0x000e260008000800 */
[----:B------:R-:W-:-:S04]  /*16c0*/  IMAD R0, R3, UR6, R0 ;  /* 0x0000000603007c24 */ /* 0x000fc8000f8e0200 */
[----:B------:R-:W-:-:S04]  /*16d0*/  IMAD R0, R21, UR5, R0 ;  /* 0x0000000515007c24 */ /* 0x000fc8000f8e0200 */
[----:B------:R-:W-:-:S04]  /*16e0*/  IMAD R0, R17, R8, R0 ;  /* 0x0000000811007224 */ /* 0x000fc800078e0200 */
[----:B------:R-:W-:-:S04]  /*16f0*/  IMAD.IADD R3, R5, 0x1, R0 ;  /* 0x0000000105037824 */ /* 0x000fc800078e0200 */
[----:B------:R-:W-:Y:S02]  /*1700*/  IMAD.WIDE R2, R3, 0x8, R12 ;  /* 0x0000000803027825 */ /* 0x000fe400078e020c */
[----:B------:R-:W1:Y:S04]  /*1710*/  LDC.64 R12, c[0x0][0x488] ;  /* 0x00012200ff0c7b82 */ /* 0x000e680000000a00 */
[----:B------:R-:W5:Y:S01]  /*1720*/  LDG.E.64 R2, desc[UR8][R2.64] ;  /* 0x0000000802027981 */ /* 0x000f62000c1e1b00 */
[----:B0-----:R-:W1:Y:S01]  /*1730*/  MUFU.RCP64H R7, UR4 ;  /* 0x0000000400077d08 */ /* 0x001e620008001800 */
[----:B------:R-:W-:Y:S01]  /*1740*/  IMAD.MOV.U32 R6, RZ, RZ, 0x1 ;  /* 0x00000001ff067424 */ /* 0x000fe200078e00ff */
[----:B------:R-:W-:Y:S05]  /*1750*/  BSSY.RECONVERGENT B0, `(.L_x_21) ;  /* 0x0000014000007945 */ /* 0x000fea0003800200 */
[----:B-1----:R-:W-:-:S08]  /*1760*/  DFMA R8, R6, -R12, 1 ;  /* 0x3ff000000608742b */ /* 0x002fd0000000080c */
[----:B------:R-:W-:-:S08]  /*1770*/  DFMA R8, R8, R8, R8 ;  /* 0x000000080808722b */ /* 0x000fd00000000008 */
[----:B------:R-:W-:-:S08]  /*1780*/  DFMA R8, R6, R8, R6 ;  /* 0x000000080608722b */ /* 0x000fd00000000006 */
[----:B------:R-:W-:-:S08]  /*1790*/  DFMA R6, R8, -R12, 1 ;  /* 0x3ff000000806742b */ /* 0x000fd0000000080c */
[----:B------:R-:W-:-:S08]  /*17a0*/  DFMA R6, R8, R6, R8 ;  /* 0x000000060806722b */ /* 0x000fd00000000008 */
[----:B--2---:R-:W-:Y:S01]  /*17b0*/  DMUL R8, R10, R6 ;  /* 0x000000060a087228 */ /* 0x004fe20000000000 */
[----:B------:R-:W-:-:S07]  /*17c0*/  FSETP.GEU.AND P1, PT, |R11|, 6.5827683646048100446e-37, PT ;  /* 0x036000000b00780b */ /* 0x000fce0003f2e200 */
[----:B------:R-:W-:-:S08]  /*17d0*/  DFMA R12, R8, -R12, R10 ;  /* 0x8000000c080c722b */ /* 0x000fd0000000000a */
[----:B------:R-:W-:-:S10]  /*17e0*/  DFMA R6, R6, R12, R8 ;  /* 0x0000000c0606722b */ /* 0x000fd40000000008 */
[----:B------:R-:W-:-:S05]  /*17f0*/  FFMA R0, RZ, UR4, R7 ;  /* 0x00000004ff007c23 */ /* 0x000fca0008000007 */
[----:B------:R-:W-:-:S13]  /*1800*/  FSETP.GT.AND P0, PT, |R0|, 1.469367938527859385e-39, PT ;  /* 0x001000000000780b */ /* 0x000fda0003f04200 */
[----:B------:R-:W-:Y:S05]  /*1810*/  @P0 BRA P1, `(.L_x_22) ;  /* 0x00000000001c0947 */ /* 0x000fea0000800000 */
[----:B------:R-:W0:Y:S01]  /*1820*/  LDCU.64 UR4, c[0x0][0x488] ;  /* 0x00009100ff0477ac */ /* 0x000e220008000a00 */
[----:B------:R-:W-:Y:S02]  /*1830*/  MOV R0, 0x1870 ;  /* 0x0000187000007802 */ /* 0x000fe40000000f00 */
[----:B0-----:R-:W-:Y:S01]  /*1840*/  MOV R14, UR4 ;  /* 0x00000004000e7c02 */ /* 0x001fe20008000f00 */
[----:B------:R-:W-:-:S07]  /*1850*/  IMAD.U32 R15, RZ, RZ, UR5 ;  /* 0x00000005ff0f7e24 */ /* 0x000fce000f8e00ff */
[----:B-----5:R-:W-:Y:S05]  /*1860*/  CALL.REL.NOINC `($__internal_1_$__cuda_sm20_div_rn_f64_full) ;  /* 0x0000000000c87944 */ /* 0x020fea0003c00000 */
[----:B------:R-:W-:Y:S01]  /*1870*/  IMAD.MOV.U32 R6, RZ, RZ, R10 ;  /* 0x000000ffff067224 */ /* 0x000fe200078e000a */
[----:B------:R-:W-:-:S07]  /*1880*/  MOV R7, R11 ;  /* 0x0000000b00077202 */ /* 0x000fce0000000f00 */
.L_x_22:
[----:B------:R-:W-:Y:S05]  /*1890*/  BSYNC.RECONVERGENT B0 ;  /* 0x0000000000007941 */ /* 0x000fea0003800200 */
.L_x_21:
[----:B------:R-:W0:Y:S01]  /*18a0*/  LDC.64 R8, c[0x0][0x490] ;  /* 0x00012400ff087b82 */ /* 0x000e220000000a00 */
[----:B------:R-:W-:Y:S01]  /*18b0*/  IMAD.MOV.U32 R12, RZ, RZ, 0x0 ;  /* 0x00000000ff0c7424 */ /* 0x000fe200078e00ff */
[----:B------:R-:W-:Y:S01]  /*18c0*/  MOV R13, 0x3fd80000 ;  /* 0x3fd80000000d7802 */ /* 0x000fe20000000f00 */
[----:B------:R-:W-:Y:S05]  /*18d0*/  BSSY.RECONVERGENT B0, `(.L_x_23) ;  /* 0x0000016000007945 */ /* 0x000fea0003800200 */
[----:B------:R-:W0:Y:S02]  /*18e0*/  LDC.64 R10, c[0x0][0x498] ;  /* 0x00012600ff0a7b82 */ /* 0x000e240000000a00 */
[----:B0-----:R-:W-:-:S08]  /*18f0*/  DMUL R8, R8, R10 ;  /* 0x0000000a08087228 */ /* 0x001fd00000000000 */
[----:B------:R-:W-:-:S06]  /*1900*/  DMUL R14, R8, R6 ;  /* 0x00000006080e7228 */ /* 0x000fcc0000000000 */
[----:B------:R-:W0:Y:S04]  /*1910*/  MUFU.RSQ64H R11, R15 ;  /* 0x0000000f000b7308 */ /* 0x000e280000001c00 */
[----:B------:R-:W-:-:S05]  /*1920*/  VIADD R10, R15, 0xfcb00000 ;  /* 0xfcb000000f0a7836 */ /* 0x000fca0000000000 */
[----:B------:R-:W-:Y:S01]  /*1930*/  ISETP.GE.U32.AND P0, PT, R10, 0x7ca00000, PT ;  /* 0x7ca000000a00780c */ /* 0x000fe20003f06070 */
[----:B0-----:R-:W-:-:S08]  /*1940*/  DMUL R8, R10, R10 ;  /* 0x0000000a0a087228 */ /* 0x001fd00000000000 */
[----:B------:R-:W-:-:S08]  /*1950*/  DFMA R8, R14, -R8, 1 ;  /* 0x3ff000000e08742b */ /* 0x000fd00000000808 */
[----:B------:R-:W-:Y:S02]  /*1960*/  DFMA R12, R8, R12, 0.5 ;  /* 0x3fe00000080c742b */ /* 0x000fe4000000000c */
[----:B------:R-:W-:-:S08]  /*1970*/  DMUL R8, R10, R8 ;  /* 0x000000080a087228 */ /* 0x000fd00000000000 */
[----:B------:R-:W-:-:S08]  /*1980*/  DFMA R16, R12, R8, R10 ;  /* 0x000000080c10722b */ /* 0x000fd0000000000a */
[----:B------:R-:W-:Y:S02]  /*1990*/  DMUL R18, R14, R16 ;  /* 0x000000100e127228 */ /* 0x000fe40000000000 */
[----:B------:R-:W-:Y:S02]  /*19a0*/  VIADD R13, R17, 0xfff00000 ;  /* 0xfff00000110d7836 */ /* 0x000fe40000000000 */
[----:B------:R-:W-:-:S04]  /*19b0*/  IMAD.MOV.U32 R12, RZ, RZ, R16 ;  /* 0x000000ffff0c7224 */ /* 0x000fc800078e0010 */
[----:B------:R-:W-:-:S08]  /*19c0*/  DFMA R20, R18, -R18, R14 ;  /* 0x800000121214722b */ /* 0x000fd0000000000e */
[----:B------:R-:W-:Y:S01]  /*19d0*/  DFMA R8, R20, R12, R18 ;  /* 0x0000000c1408722b */ /* 0x000fe20000000012 */
[----:B------:R-:W-:Y:S10]  /*19e0*/  @!P0 BRA `(.L_x_24) ;  /* 0x0000000000108947 */ /* 0x000ff40003800000 */
[----:B------:R-:W-:-:S07]  /*19f0*/  MOV R0, 0x1a10 ;  /* 0x00001a1000007802 */ /* 0x000fce0000000f00 */
[----:B-----5:R-:W-:Y:S05]  /*1a00*/  CALL.REL.NOINC `($__internal_2_$__cuda_sm20_dsqrt_rn_f64_mediumpath_v1) ;  /* 0x0000000400d47944 */ /* 0x020fea0003c00000 */
[----:B------:R-:W-:Y:S01]  /*1a10*/  MOV R8, R5 ;  /* 0x0000000500087202 */ /* 0x000fe20000000f00 */
[----:B------:R-:W-:-:S07]  /*1a20*/  IMAD.MOV.U32 R9, RZ, RZ, R10 ;  /* 0x000000ffff097224 */ /* 0x000fce00078e000a */
.L_x_24:
[----:B------:R-:W-:Y:S05]  /*1a30*/  BSYNC.RECONVERGENT B0 ;  /* 0x0000000000007941 */ /* 0x000fea0003800200 */
.L_x_23:
[----:B------:R-:W0:Y:S01]  /*1a40*/  LDC R21, c[0x0][0x4a0] ;  /* 0x00012800ff157b82 */ /* 0x000e220000000800 */
[----:B------:R-:W1:Y:S01]  /*1a50*/  LDCU.64 UR6, c[0x0][0x468] ;  /* 0x00008d00ff0677ac */ /* 0x000e620008000a00 */
[----:B------:R-:W2:Y:S06]  /*1a60*/  LDCU.128 UR12, c[0x0][0x480] ;  /* 0x00009000ff0c77ac */ /* 0x000eac0008000c00 */
[----:B------:R-:W3:Y:S08]  /*1a70*/  LDC.64 R14, c[0x0][0x3d8] ;  /* 0x0000f600ff0e7b82 */ /* 0x000ef00000000a00 */
[----:B------:R-:W4:Y:S01]  /*1a80*/  LDC.64 R16, c[0x0][0x420] ;  /* 0x00010800ff107b82 */ /* 0x000f220000000a00 */
[----:B-1----:R-:W-:-:S02]  /*1a90*/  UIADD3 UR4, UPT, UPT, UR7, -0x1, URZ ;  /* 0xffffffff07047890 */ /* 0x002fc4000fffe0ff */
[----:B------:R-:W-:Y:S01]  /*1aa0*/  UIADD3 UR5, UPT, UPT, UR6, -0x1, URZ ;  /* 0xffffffff06057890 */ /* 0x000fe2000fffe0ff */
[----:B--2--5:R-:W-:-:S04]  /*1ab0*/  DMUL R10, R2, UR12 ;  /* 0x0000000c020a7c28 */ /* 0x024fc80008000000 */
[----:B------:R-:W1:Y:S01]  /*1ac0*/  LDC.64 R18, c[0x0][0x470] ;  /* 0x00011c00ff127b82 */ /* 0x000e620000000a00 */
[C-C-:B0-----:R-:W-:Y:S01]  /*1ad0*/  IMAD R5, R21.reuse, UR4, R4.reuse ;  /* 0x0000000415057c24 */ /* 0x141fe2000f8e0204 */
[----:B------:R-:W-:Y:S01]  /*1ae0*/  DMUL R12, R2, UR14 ;  /* 0x0000000e020c7c28 */ /* 0x000fe20008000000 */
[----:B------:R-:W-:Y:S02]  /*1af0*/  IMAD R21, R21, UR5, R4 ;  /* 0x0000000515157c24 */ /* 0x000fe4000f8e0204 */
[----:B---3--:R-:W-:-:S04]  /*1b00*/  IMAD.WIDE R2, R5, 0x8, R14 ;  /* 0x0000000805027825 */ /* 0x008fc800078e020e */
[----:B------:R-:W-:Y:S01]  /*1b10*/  IMAD.WIDE R14, R21, 0x8, R14 ;  /* 0x00000008150e7825 */ /* 0x000fe200078e020e */
[----:B------:R-:W-:Y:S03]  /*1b20*/  STG.E.64 desc[UR8][R2.64], R10 ;  /* 0x0000000a02007986 */ /* 0x000fe6000c101b08 */
[C---:B----4-:R-:W-:Y:S01]  /*1b30*/  IMAD.WIDE R16, R4.reuse, 0x8, R16 ;  /* 0x0000000804107825 */ /* 0x050fe200078e0210 */
[----:B------:R-:W-:Y:S04]  /*1b40*/  STG.E.64 desc[UR8][R14.64], R12 ;  /* 0x0000000c0e007986 */ /* 0x000fe8000c101b08 */
[----:B------:R-:W-:Y:S01]  /*1b50*/  STG.E.64 desc[UR8][R16.64], R6 ;  /* 0x0000000610007986 */ /* 0x000fe2000c101b08 */
[----:B-1----:R-:W-:-:S05]  /*1b60*/  IMAD.WIDE R4, R4, 0x8, R18 ;  /* 0x0000000804047825 */ /* 0x002fca00078e0212 */
[----:B------:R-:W-:Y:S01]  /*1b70*/  STG.E.64 desc[UR8][R4.64], R8 ;  /* 0x0000000804007986 */ /* 0x000fe2000c101b08 */
[----:B------:R-:W-:Y:S05]  /*1b80*/  EXIT ;  /* 0x000000000000794d */ /* 0x000fea0003800000 */
        .weak           $__internal_1_$__cuda_sm20_div_rn_f64_full
        .type           $__internal_1_$__cuda_sm20_div_rn_f64_full,@function
        .size           $__internal_1_$__cuda_sm20_div_rn_f64_full,($__internal_2_$__cuda_sm20_dsqrt_rn_f64_mediumpath_v1 - $__internal_1_$__cuda_sm20_div_rn_f64_full)
$__internal_1_$__cuda_sm20_div_rn_f64_full:
[----:B------:R-:W-:Y:S01]  /*1b90*/  FSETP.GEU.AND P2, PT, |R11|, 1.469367938527859385e-39, PT ;  /* 0x001000000b00780b */ /* 0x000fe20003f4e200 */
[----:B------:R-:W-:Y:S01]  /*1ba0*/  IMAD.MOV.U32 R16, RZ, RZ, R10 ;  /* 0x000000ffff107224 */ /* 0x000fe200078e000a */
[C---:B------:R-:W-:Y:S01]  /*1bb0*/  FSETP.GEU.AND P0, PT, |R15|.reuse, 1.469367938527859385e-39, PT ;  /* 0x001000000f00780b */ /* 0x040fe20003f0e200 */
[----:B------:R-:W-:Y:S01]  /*1bc0*/  BSSY.RECONVERGENT B1, `(.L_x_25) ;  /* 0x0000054000017945 */ /* 0x000fe20003800200 */
[----:B------:R-:W-:Y:S02]  /*1bd0*/  LOP3.LUT R12, R15, 0x800fffff, RZ, 0xc0, !PT ;  /* 0x800fffff0f0c7812 */ /* 0x000fe400078ec0ff */
[----:B------:R-:W-:Y:S02]  /*1be0*/  LOP3.LUT R6, R11, 0x7ff00000, RZ, 0xc0, !PT ;  /* 0x7ff000000b067812 */ /* 0x000fe400078ec0ff */
[----:B------:R-:W-:Y:S01]  /*1bf0*/  LOP3.LUT R13, R12, 0x3ff00000, RZ, 0xfc, !PT ;  /* 0x3ff000000c0d7812 */ /* 0x000fe200078efcff */
[----:B------:R-:W-:Y:S01]  /*1c00*/  IMAD.MOV.U32 R12, RZ, RZ, R14 ;  /* 0x000000ffff0c7224 */ /* 0x000fe200078e000e */
[----:B------:R-:W-:-:S02]  /*1c10*/  LOP3.LUT R31, R15, 0x7ff00000, RZ, 0xc0, !PT ;  /* 0x7ff000000f1f7812 */ /* 0x000fc400078ec0ff */
[----:B------:R-:W-:Y:S01]  /*1c20*/  MOV R20, 0x1 ;  /* 0x0000000100147802 */ /* 0x000fe20000000f00 */
[----:B------:R-:W-:Y:S01]  /*1c30*/  @!P2 IMAD.MOV.U32 R18, RZ, RZ, RZ ;  /* 0x000000ffff12a224 */ /* 0x000fe200078e00ff */
[----:B------:R-:W-:Y:S01]  /*1c40*/  @!P2 LOP3.LUT R7, R15, 0x7ff00000, RZ, 0xc0, !PT ;  /* 0x7ff000000f07a812 */ /* 0x000fe200078ec0ff */
[----:B------:R-:W-:Y:S01]  /*1c50*/  @!P0 DMUL R12, R14, 8.98846567431157953865e+307 ;  /* 0x7fe000000e0c8828 */ /* 0x000fe20000000000 */
[C---:B------:R-:W-:Y:S02]  /*1c60*/  ISETP.GE.U32.AND P1, PT, R6.reuse, R31, PT ;  /* 0x0000001f0600720c */ /* 0x040fe40003f26070 */
[----:B------:R-:W-:Y:S02]  /*1c70*/  @!P2 ISETP.GE.U32.AND P3, PT, R6, R7, PT ;  /* 0x000000070600a20c */ /* 0x000fe40003f66070 */
[----:B------:R-:W-:Y:S01]  /*1c80*/  MOV R7, 0x1ca00000 ;  /* 0x1ca0000000077802 */ /* 0x000fe20000000f00 */
[----:B------:R-:W0:Y:S03]  /*1c90*/  MUFU.RCP64H R21, R13 ;  /* 0x0000000d00157308 */ /* 0x000e260000001800 */
[----:B------:R-:W-:-:S02]  /*1ca0*/  @!P2 SEL R19, R7, 0x63400000, !P3 ;  /* 0x634000000713a807 */ /* 0x000fc40005800000 */
[----:B------:R-:W-:Y:S02]  /*1cb0*/  SEL R17, R7, 0x63400000, !P1 ;  /* 0x6340000007117807 */ /* 0x000fe40004800000 */
[--C-:B------:R-:W-:Y:S02]  /*1cc0*/  @!P2 LOP3.LUT R19, R19, 0x80000000, R11.reuse, 0xf8, !PT ;  /* 0x800000001313a812 */ /* 0x100fe400078ef80b */
[----:B------:R-:W-:Y:S02]  /*1cd0*/  LOP3.LUT R17, R17, 0x800fffff, R11, 0xf8, !PT ;  /* 0x800fffff11117812 */ /* 0x000fe400078ef80b */
[----:B------:R-:W-:Y:S02]  /*1ce0*/  @!P2 LOP3.LUT R19, R19, 0x100000, RZ, 0xfc, !PT ;  /* 0x001000001313a812 */ /* 0x000fe400078efcff */
[----:B------:R-:W-:-:S04]  /*1cf0*/  @!P0 LOP3.LUT R31, R13, 0x7ff00000, RZ, 0xc0, !PT ;  /* 0x7ff000000d1f8812 */ /* 0x000fc800078ec0ff */
[----:B------:R-:W-:Y:S02]  /*1d00*/  @!P2 DFMA R16, R16, 2, -R18 ;  /* 0x400000001010a82b */ /* 0x000fe40000000812 */
[----:B0-----:R-:W-:-:S08]  /*1d10*/  DFMA R18, R20, -R12, 1 ;  /* 0x3ff000001412742b */ /* 0x001fd0000000080c */
[----:B------:R-:W-:-:S08]  /*1d20*/  DFMA R18, R18, R18, R18 ;  /* 0x000000121212722b */ /* 0x000fd00000000012 */
[----:B------:R-:W-:-:S08]  /*1d30*/  DFMA R18, R20, R18, R20 ;  /* 0x000000121412722b */ /* 0x000fd00000000014 */
[----:B------:R-:W-:-:S08]  /*1d40*/  DFMA R20, R18, -R12, 1 ;  /* 0x3ff000001214742b */ /* 0x000fd0000000080c */
[----:B------:R-:W-:-:S08]  /*1d50*/  DFMA R18, R18, R20, R18 ;  /* 0x000000141212722b */ /* 0x000fd00000000012 */
[----:B------:R-:W-:-:S08]  /*1d60*/  DMUL R20, R18, R16 ;  /* 0x0000001012147228 */ /* 0x000fd00000000000 */
[----:B------:R-:W-:-:S08]  /*1d70*/  DFMA R22, R20, -R12, R16 ;  /* 0x8000000c1416722b */ /* 0x000fd00000000010 */
[----:B------:R-:W-:Y:S01]  /*1d80*/  DFMA R22, R18, R22, R20 ;  /* 0x000000161216722b */ /* 0x000fe20000000014 */
[----:B------:R-:W-:Y:S01]  /*1d90*/  IMAD.MOV.U32 R18, RZ, RZ, R6 ;  /* 0x000000ffff127224 */ /* 0x000fe200078e0006 */
[----:B------:R-:W-:-:S05]  /*1da0*/  @!P2 LOP3.LUT R18, R17, 0x7ff00000, RZ, 0xc0, !PT ;  /* 0x7ff000001112a812 */ /* 0x000fca00078ec0ff */
[----:B------:R-:W-:-:S05]  /*1db0*/  VIADD R19, R18, 0xffffffff ;  /* 0xffffffff12137836 */ /* 0x000fca0000000000 */
[----:B------:R-:W-:Y:S02]  /*1dc0*/  ISETP.GT.U32.AND P0, PT, R19, 0x7feffffe, PT ;  /* 0x7feffffe1300780c */ /* 0x000fe40003f04070 */
[----:B------:R-:W-:-:S04]  /*1dd0*/  IADD3 R19, PT, PT, R31, -0x1, RZ ;  /* 0xffffffff1f137810 */ /* 0x000fc80007ffe0ff */
[----:B------:R-:W-:-:S13]  /*1de0*/  ISETP.GT.U32.OR P0, PT, R19, 0x7feffffe, P0 ;  /* 0x7feffffe1300780c */ /* 0x000fda0000704470 */
        /* <DEDUP_REMOVED lines=28> */
.L_x_26:
[----:B------:R-:W-:-:S14]  /*1fb0*/  DSETP.NAN.AND P0, PT, R10, R10, PT ;  /* 0x0000000a0a00722a */ /* 0x000fdc0003f08000 */
[----:B------:R-:W-:Y:S05]  /*1fc0*/  @P0 BRA `(.L_x_28) ;  /* 0x0000000000440947 */ /* 0x000fea0003800000 */
[----:B------:R-:W-:-:S14]  /*1fd0*/  DSETP.NAN.AND P0, PT, R14, R14, PT ;  /* 0x0000000e0e00722a */ /* 0x000fdc0003f08000 */
[----:B------:R-:W-:Y:S05]  /*1fe0*/  @P0 BRA `(.L_x_29) ;  /* 0x0000000000300947 */ /* 0x000fea0003800000 */
[----:B------:R-:W-:Y:S01]  /*1ff0*/  ISETP.NE.AND P0, PT, R18, R31, PT ;  /* 0x0000001f1200720c */ /* 0x000fe20003f05270 */
[----:B------:R-:W-:Y:S01]  /*2000*/  IMAD.MOV.U32 R6, RZ, RZ, 0x0 ;  /* 0x00000000ff067424 */ /* 0x000fe200078e00ff */
[----:B------:R-:W-:-:S11]  /*2010*/  MOV R7, 0xfff80000 ;  /* 0xfff8000000077802 */ /* 0x000fd60000000f00 */
[----:B------:R-:W-:Y:S05]  /*2020*/  @!P0 BRA `(.L_x_27) ;  /* 0x0000000000348947 */ /* 0x000fea0003800000 */
[----:B------:R-:W-:Y:S02]  /*2030*/  ISETP.NE.AND P0, PT, R18, 0x7ff00000, PT ;  /* 0x7ff000001200780c */ /* 0x000fe40003f05270 */
[----:B------:R-:W-:Y:S02]  /*2040*/  LOP3.LUT R7, R11, 0x80000000, R15, 0x48, !PT ;  /* 0x800000000b077812 */ /* 0x000fe400078e480f */
[----:B------:R-:W-:-:S13]  /*2050*/  ISETP.EQ.OR P0, PT, R31, RZ, !P0 ;  /* 0x000000ff1f00720c */ /* 0x000fda0004702670 */
[----:B------:R-:W-:Y:S01]  /*2060*/  @P0 LOP3.LUT R10, R7, 0x7ff00000, RZ, 0xfc, !PT ;  /* 0x7ff00000070a0812 */ /* 0x000fe200078efcff */
[----:B------:R-:W-:Y:S01]  /*2070*/  @!P0 IMAD.MOV.U32 R6, RZ, RZ, RZ ;  /* 0x000000ffff068224 */ /* 0x000fe200078e00ff */
[----:B------:R-:W-:-:S03]  /*2080*/  @P0 MOV R6, RZ ;  /* 0x000000ff00060202 */ /* 0x000fc60000000f00 */
[----:B------:R-:W-:Y:S01]  /*2090*/  @P0 IMAD.MOV.U32 R7, RZ, RZ, R10 ;  /* 0x000000ffff070224 */ /* 0x000fe200078e000a */
[----:B------:R-:W-:Y:S06]  /*20a0*/  BRA `(.L_x_27) ;  /* 0x0000000000147947 */ /* 0x000fec0003800000 */
.L_x_29:
[----:B------:R-:W-:Y:S02]  /*20b0*/  LOP3.LUT R7, R15, 0x80000, RZ, 0xfc, !PT ;  /* 0x000800000f077812 */ /* 0x000fe400078efcff */
[----:B------:R-:W-:Y:S01]  /*20c0*/  MOV R6, R14 ;  /* 0x0000000e00067202 */ /* 0x000fe20000000f00 */
[----:B------:R-:W-:Y:S06]  /*20d0*/  BRA `(.L_x_27) ;  /* 0x0000000000087947 */ /* 0x000fec0003800000 */
.L_x_28:
[----:B------:R-:W-:Y:S01]  /*20e0*/  LOP3.LUT R7, R11, 0x80000, RZ, 0xfc, !PT ;  /* 0x000800000b077812 */ /* 0x000fe200078efcff */
[----:B------:R-:W-:-:S07]  /*20f0*/  IMAD.MOV.U32 R6, RZ, RZ, R10 ;  /* 0x000000ffff067224 */ /* 0x000fce00078e000a */
.L_x_27:
[----:B------:R-:W-:Y:S05]  /*2100*/  BSYNC.RECONVERGENT B1 ;  /* 0x0000000000017941 */ /* 0x000fea0003800200 */
.L_x_25:
[----:B------:R-:W-:Y:S01]  /*2110*/  MOV R10, R6 ;  /* 0x00000006000a7202 */ /* 0x000fe20000000f00 */
[----:B------:R-:W-:Y:S01]  /*2120*/  IMAD.MOV.U32 R11, RZ, RZ, R7 ;  /* 0x000000ffff0b7224 */ /* 0x000fe200078e0007 */
[----:B------:R-:W-:Y:S01]  /*2130*/  MOV R6, R0 ;  /* 0x0000000000067202 */ /* 0x000fe20000000f00 */
[----:B------:R-:W-:-:S04]  /*2140*/  IMAD.MOV.U32 R7, RZ, RZ, 0x0 ;  /* 0x00000000ff077424 */ /* 0x000fc800078e00ff */
[----:B------:R-:W-:Y:S05]  /*2150*/  RET.REL.NODEC R6 `(_Z29compute_primitive_vars_kernelPdS_S_S_iiiiiiiiiiS_S_S_iS_iiiPiS_S_S_S_iiS_dS_S_S_iPciiS_iiddddii) ;  /* 0xffffffdc06a87950 */ /* 0x000fea0003c3ffff */
        .weak           $__internal_2_$__cuda_sm20_dsqrt_rn_f64_mediumpath_v1
        .type           $__internal_2_$__cuda_sm20_dsqrt_rn_f64_mediumpath_v1,@function
        .size           $__internal_2_$__cuda_sm20_dsqrt_rn_f64_mediumpath_v1,(.L_x_37 - $__internal_2_$__cuda_sm20_dsqrt_rn_f64_mediumpath_v1)
$__internal_2_$__cuda_sm20_dsqrt_rn_f64_mediumpath_v1:
[----:B------:R-:W-:Y:S01]  /*2160*/  ISETP.GE.U32.AND P0, PT, R10, -0x3400000, PT ;  /* 0xfcc000000a00780c */ /* 0x000fe20003f06070 */
[----:B------:R-:W-:Y:S01]  /*2170*/  BSSY.RECONVERGENT B1, `(.L_x_30) ;  /* 0x0000028000017945 */ /* 0x000fe20003800200 */
[----:B------:R-:W-:Y:S01]  /*2180*/  MOV R12, R16 ;  /* 0x00000010000c7202 */ /* 0x000fe20000000f00 */
[----:B------:R-:W-:Y:S01]  /*2190*/  IMAD.MOV.U32 R10, RZ, RZ, R14 ;  /* 0x000000ffff0a7224 */ /* 0x000fe200078e000e */
[----:B------:R-:W-:Y:S01]  /*21a0*/  MOV R11, R15 ;  /* 0x0000000f000b7202 */ /* 0x000fe20000000f00 */
[----:B------:R-:W-:Y:S01]  /*21b0*/  IMAD.MOV.U32 R8, RZ, RZ, R20 ;  /* 0x000000ffff087224 */ /* 0x000fe200078e0014 */
[----:B------:R-:W-:-:S07]  /*21c0*/  MOV R9, R21 ;  /* 0x0000001500097202 */ /* 0x000fce0000000f00 */
[----:B------:R-:W-:Y:S05]  /*21d0*/  @!P0 BRA `(.L_x_31) ;  /* 0x0000000000208947 */ /* 0x000fea0003800000 */
[----:B------:R-:W-:-:S10]  /*21e0*/  DFMA.RM R8, R8, R12, R18 ;  /* 0x0000000c0808722b */ /* 0x000fd40000004012 */
[----:B------:R-:W-:-:S05]  /*21f0*/  IADD3 R12, P0, PT, R8, 0x1, RZ ;  /* 0x00000001080c7810 */ /* 0x000fca0007f1e0ff */
[----:B------:R-:W-:-:S06]  /*2200*/  IMAD.X R13, RZ, RZ, R9, P0 ;  /* 0x000000ffff0d7224 */ /* 0x000fcc00000e0609 */
[----:B------:R-:W-:-:S08]  /*2210*/  DFMA.RP R10, -R8, R12, R10 ;  /* 0x0000000c080a722b */ /* 0x000fd0000000810a */
[----:B------:R-:W-:-:S06]  /*2220*/  DSETP.GT.AND P0, PT, R10, RZ, PT ;  /* 0x000000ff0a00722a */ /* 0x000fcc0003f04000 */
[----:B------:R-:W-:Y:S02]  /*2230*/  FSEL R8, R12, R8, P0 ;  /* 0x000000080c087208 */ /* 0x000fe40000000000 */
[----:B------:R-:W-:Y:S01]  /*2240*/  FSEL R9, R13, R9, P0 ;  /* 0x000000090d097208 */ /* 0x000fe20000000000 */
[----:B------:R-:W-:Y:S06]  /*2250*/  BRA `(.L_x_32) ;  /* 0x0000000000647947 */ /* 0x000fec0003800000 */
.L_x_31:
[----:B------:R-:W-:-:S14]  /*2260*/  DSETP.NE.AND P0, PT, R10, RZ, PT ;  /* 0x000000ff0a00722a */ /* 0x000fdc0003f05000 */
[----:B------:R-:W-:Y:S05]  /*2270*/  @!P0 BRA `(.L_x_33) ;  /* 0x0000000000588947 */ /* 0x000fea0003800000 */
[----:B------:R-:W-:-:S13]  /*2280*/  ISETP.GE.AND P0, PT, R11, RZ, PT ;  /* 0x000000ff0b00720c */ /* 0x000fda0003f06270 */
[----:B------:R-:W-:Y:S01]  /*2290*/  @!P0 MOV R8, 0x0 ;  /* 0x0000000000088802 */ /* 0x000fe20000000f00 */
[----:B------:R-:W-:Y:S01]  /*22a0*/  @!P0 IMAD.MOV.U32 R9, RZ, RZ, -0x80000 ;  /* 0xfff80000ff098424 */ /* 0x000fe200078e00ff */
[----:B------:R-:W-:Y:S06]  /*22b0*/  @!P0 BRA `(.L_x_32) ;  /* 0x00000000004c8947 */ /* 0x000fec0003800000 */
[----:B------:R-:W-:-:S13]  /*22c0*/  ISETP.GT.AND P0, PT, R11, 0x7fefffff, PT ;  /* 0x7fefffff0b00780c */ /* 0x000fda0003f04270 */
[----:B------:R-:W-:Y:S05]  /*22d0*/  @P0 BRA `(.L_x_33) ;  /* 0x0000000000400947 */ /* 0x000fea0003800000 */
[----:B------:R-:W-:Y:S01]  /*22e0*/  DMUL R8, R10, 8.11296384146066816958e+31 ;  /* 0x469000000a087828 */ /* 0x000fe20000000000 */
[----:B------:R-:W-:Y:S01]  /*22f0*/  IMAD.MOV.U32 R14, RZ, RZ, 0x0 ;  /* 0x00000000ff0e7424 */ /* 0x000fe200078e00ff */
[----:B------:R-:W-:Y:S02]  /*2300*/  MOV R10, RZ ;  /* 0x000000ff000a7202 */ /* 0x000fe40000000f00 */
[----:B------:R-:W-:Y:S02]  /*2310*/  MOV R15, 0x3fd80000 ;  /* 0x3fd80000000f7802 */ /* 0x000fe40000000f00 */
[----:B------:R-:W0:Y:S02]  /*2320*/  MUFU.RSQ64H R11, R9 ;  /* 0x00000009000b7308 */ /* 0x000e240000001c00 */
[----:B0-----:R-:W-:-:S08]  /*2330*/  DMUL R12, R10, R10 ;  /* 0x0000000a0a0c7228 */ /* 0x001fd00000000000 */
[----:B------:R-:W-:-:S08]  /*2340*/  DFMA R12, R8, -R12, 1 ;  /* 0x3ff00000080c742b */ /* 0x000fd0000000080c */
[----:B------:R-:W-:Y:S02]  /*2350*/  DFMA R14, R12, R14, 0.5 ;  /* 0x3fe000000c0e742b */ /* 0x000fe4000000000e */
[----:B------:R-:W-:-:S08]  /*2360*/  DMUL R12, R10, R12 ;  /* 0x0000000c0a0c7228 */ /* 0x000fd00000000000 */
[----:B------:R-:W-:-:S08]  /*2370*/  DFMA R12, R14, R12, R10 ;  /* 0x0000000c0e0c722b */ /* 0x000fd0000000000a */
[----:B------:R-:W-:Y:S02]  /*2380*/  DMUL R10, R8, R12 ;  /* 0x0000000c080a7228 */ /* 0x000fe40000000000 */
[----:B------:R-:W-:-:S06]  /*2390*/  VIADD R13, R13, 0xfff00000 ;  /* 0xfff000000d0d7836 */ /* 0x000fcc0000000000 */
[----:B------:R-:W-:-:S08]  /*23a0*/  DFMA R14, R10, -R10, R8 ;  /* 0x8000000a0a0e722b */ /* 0x000fd00000000008 */
[----:B------:R-:W-:-:S10]  /*23b0*/  DFMA R8, R12, R14, R10 ;  /* 0x0000000e0c08722b */ /* 0x000fd4000000000a */
[----:B------:R-:W-:Y:S01]  /*23c0*/  IADD3 R9, PT, PT, R9, -0x3500000, RZ ;  /* 0xfcb0000009097810 */ /* 0x000fe20007ffe0ff */
[----:B------:R-:W-:Y:S06]  /*23d0*/  BRA `(.L_x_32) ;  /* 0x0000000000047947 */ /* 0x000fec0003800000 */
.L_x_33:
[----:B------:R-:W-:-:S11]  /*23e0*/  DADD R8, R10, R10 ;  /* 0x000000000a087229 */ /* 0x000fd6000000000a */
.L_x_32:
[----:B------:R-:W-:Y:S05]  /*23f0*/  BSYNC.RECONVERGENT B1 ;  /* 0x0000000000017941 */ /* 0x000fea0003800200 */
.L_x_30:
[----:B------:R-:W-:Y:S01]  /*2400*/  MOV R10, R9 ;  /* 0x00000009000a7202 */ /* 0x000fe20000000f00 */
[----:B------:R-:W-:Y:S02]  /*2410*/  HFMA2 R9, -RZ, RZ, 0, 0 ;  /* 0x00000000ff097431 */ /* 0x000fe400000001ff */
[----:B------:R-:W-:Y:S02]  /*2420*/  IMAD.MOV.U32 R5, RZ, RZ, R8 ;  /* 0x000000ffff057224 */ /* 0x000fe400078e0008 */
[----:B------:R-:W-:-:S04]  /*2430*/  IMAD.MOV.U32 R8, RZ, RZ, R0 ;  /* 0x000000ffff087224 */ /* 0x000fc800078e0000 */
[----:B------:R-:W-:Y:S05]  /*2440*/  RET.REL.NODEC R8 `(_Z29compute_primitive_vars_kernelPdS_S_S_iiiiiiiiiiS_S_S_iS_iiiPiS_S_S_S_iiS_dS_S_S_iPciiS_iiddddii) ;  /* 0xffffffd808ec7950 */ /* 0x000fea0003c3ffff */
.L_x_34:
        /* <DEDUP_REMOVED lines=11> */
.L_x_37:


//--------------------- .nv.global.init           --------------------------
	.section	.nv.global.init,"aw",@progbits
.nv.global.init:
	.type		$str,@object
	.size		$str,(.L_0 - $str)
$str:
        /*0000*/ 	.byte	0x64, 0x65, 0x62, 0x75, 0x67, 0x20, 0x75, 0x20, 0x68, 0x65, 0x72, 0x65, 0x20, 0x25, 0x32, 0x35
        /*0010*/ 	.byte	0x2e, 0x31, 0x36, 0x45, 0x20, 0x25, 0x32, 0x35, 0x2e, 0x31, 0x36, 0x45, 0x20, 0x25, 0x32, 0x35
        /*0020*/ 	.byte	0x2e, 0x31, 0x36, 0x45, 0x20, 0x25, 0x32, 0x35, 0x2e, 0x31, 0x36, 0x45, 0x20, 0x25, 0x32, 0x35
        /*0030*/ 	.byte	0x2e, 0x31, 0x36, 0x45, 0x20, 0x25, 0x32, 0x35, 0x2e, 0x31, 0x36, 0x45, 0x20, 0x25, 0x32, 0x35
        /*0040*/ 	.byte	0x2e, 0x31, 0x36, 0x45, 0x20, 0x25, 0x32, 0x35, 0x2e, 0x31, 0x36, 0x45, 0x20, 0x25, 0x32, 0x35
        /*0050*/ 	.byte	0x2e, 0x31, 0x36, 0x45, 0x20, 0x25, 0x32, 0x35, 0x2e, 0x31, 0x36, 0x45, 0x20, 0x25, 0x64, 0x20
        /*0060*/ 	.byte	0x25, 0x64, 0x20, 0x25, 0x64, 0x20, 0x25, 0x64, 0x20, 0x25, 0x64, 0x20, 0x25, 0x64, 0x20, 0x0a
        /*0070*/ 	.byte	0x00
.L_0:


//--------------------- .nv.shared.reserved.0     --------------------------
	.section	.nv.shared.reserved.0,"aw",@nobits
	.weak		__nv_reservedSMEM_offset_0_alias
	.size		__nv_reservedSMEM_offset_0_alias, 0, 64
	.other		__nv_reservedSMEM_offset_0_alias,@"STO_CUDA_RESERVED_SHARED STV_DEFAULT"
__nv_reservedSMEM_offset_0_alias:
	.zero		0
	.zero		64


//--------------------- .nv.constant0._Z19update_u_gpu_kernelPdS_S_S_S_iiiiiiiiiii --------------------------
	.section	.nv.constant0._Z19update_u_gpu_kernelPdS_S_S_S_iiiiiiiiiii,"a",@progbits
	.sectionflags	@""
	.align	4
.nv.constant0._Z19update_u_gpu_kernelPdS_S_S_S_iiiiiiiiiii:
	.zero		980


//--------------------- .nv.constant0._Z29compute_primitive_vars_kernelPdS_S_S_iiiiiiiiiiS_S_S_iS_iiiPiS_S_S_S_iiS_dS_S_S_iPciiS_iiddddii --------------------------
	.section	.nv.constant0._Z29compute_primitive_vars_kernelPdS_S_S_iiiiiiiiiiS_S_S_iS_iiiPiS_S_S_S_iiS_dS_S_S_iPciiS_iiddddii,"a",@progbits
	.sectionflags	@""
	.align	4
.nv.constant0._Z29compute_primitive_vars_kernelPdS_S_S_iiiiiiiiiiS_S_S_iS_iiiPiS_S_S_S_iiS_dS_S_S_iPciiS_iiddddii:
	.zero		1192


//--------------------- SYMBOLS --------------------------

	.type		.nv.reservedSmem.offset0,@object
	.size		.nv.reservedSmem.offset0,0x4
	.type		vprintf,@function
